//
// Generated by NVIDIA NVVM Compiler
//
// Compiler Build ID: CL-36424714
// Cuda compilation tools, release 13.0, V13.0.88
// Based on NVVM 20.0.0
//

.version 9.0
.target sm_100
.address_size 64

	// .globl	_Z10gpu_kernelPfS_ji
// _ZZ20gpu_optimized_kernelPfjE6shared has been demoted

.visible .entry _Z10gpu_kernelPfS_ji(
	.param .u64 .ptr .align 1 _Z10gpu_kernelPfS_ji_param_0,
	.param .u64 .ptr .align 1 _Z10gpu_kernelPfS_ji_param_1,
	.param .u32 _Z10gpu_kernelPfS_ji_param_2,
	.param .u32 _Z10gpu_kernelPfS_ji_param_3
)
{
	.reg .pred 	%p<30>;
	.reg .b32 	%r<63>;
	.reg .b32 	%f<25>;
	.reg .b64 	%rd<38>;

	ld.param.u64 	%rd3, [_Z10gpu_kernelPfS_ji_param_0];
	ld.param.u64 	%rd4, [_Z10gpu_kernelPfS_ji_param_1];
	ld.param.u32 	%r16, [_Z10gpu_kernelPfS_ji_param_2];
	ld.param.u32 	%r17, [_Z10gpu_kernelPfS_ji_param_3];
	cvta.to.global.u64 	%rd1, %rd4;
	cvta.to.global.u64 	%rd2, %rd3;
	mov.u32 	%r18, %ctaid.x;
	mov.u32 	%r19, %ntid.x;
	mul.lo.s32 	%r20, %r18, %r19;
	mov.u32 	%r21, %tid.x;
	mul.lo.s32 	%r22, %r20, %r21;
	mul.lo.s32 	%r1, %r17, %r22;
	mul.lo.s32 	%r2, %r16, %r16;
	setp.ge.u32 	%p1, %r1, %r2;
	add.s32 	%r3, %r1, %r17;
	setp.lt.s32 	%p2, %r17, 1;
	or.pred  	%p3, %p1, %p2;
	@%p3 bra 	$L__BB0_10;
	add.s32 	%r4, %r16, -1;
	add.s32 	%r5, %r1, 1;
	max.s32 	%r23, %r3, %r5;
	not.b32 	%r24, %r1;
	add.s32 	%r25, %r23, %r24;
	add.s32 	%r26, %r2, %r24;
	min.u32 	%r6, %r25, %r26;
	and.b32  	%r27, %r6, 1;
	setp.eq.b32 	%p4, %r27, 1;
	mov.u32 	%r62, %r1;
	@%p4 bra 	$L__BB0_4;
	div.u32 	%r7, %r1, %r16;
	mul.lo.s32 	%r28, %r7, %r16;
	sub.s32 	%r8, %r1, %r28;
	setp.gt.u32 	%p5, %r16, %r1;
	setp.eq.s32 	%p6, %r8, 0;
	setp.eq.s32 	%p7, %r7, %r4;
	or.pred  	%p8, %p6, %p7;
	or.pred  	%p9, %p8, %p5;
	setp.eq.s32 	%p10, %r8, %r4;
	or.pred  	%p11, %p10, %p9;
	mov.u32 	%r62, %r5;
	@%p11 bra 	$L__BB0_4;
	add.s32 	%r29, %r7, -1;
	mul.lo.s32 	%r30, %r29, %r16;
	add.s32 	%r31, %r30, %r8;
	mul.wide.u32 	%rd5, %r31, 4;
	add.s64 	%rd6, %rd2, %rd5;
	ld.global.f32 	%f1, [%rd6];
	shl.b32 	%r32, %r16, 1;
	add.s32 	%r33, %r30, %r32;
	add.s32 	%r34, %r33, %r8;
	mul.wide.u32 	%rd7, %r34, 4;
	add.s64 	%rd8, %rd2, %rd7;
	ld.global.f32 	%f2, [%rd8];
	add.f32 	%f3, %f1, %f2;
	sub.s32 	%r35, %r33, %r16;
	add.s32 	%r36, %r1, -1;
	mul.wide.u32 	%rd9, %r36, 4;
	add.s64 	%rd10, %rd2, %rd9;
	ld.global.f32 	%f4, [%rd10];
	add.f32 	%f5, %f3, %f4;
	add.s32 	%r37, %r1, 1;
	mul.wide.u32 	%rd11, %r37, 4;
	add.s64 	%rd12, %rd2, %rd11;
	ld.global.f32 	%f6, [%rd12];
	add.f32 	%f7, %f5, %f6;
	mul.f32 	%f8, %f7, 0f3E800000;
	add.s32 	%r38, %r8, %r35;
	mul.wide.u32 	%rd13, %r38, 4;
	add.s64 	%rd14, %rd1, %rd13;
	st.global.f32 	[%rd14], %f8;
	add.s64 	%rd15, %rd2, %rd13;
	st.global.f32 	[%rd15], %f8;
$L__BB0_4:
	setp.eq.s32 	%p12, %r6, 0;
	@%p12 bra 	$L__BB0_10;
$L__BB0_5:
	div.u32 	%r11, %r62, %r16;
	mul.lo.s32 	%r39, %r11, %r16;
	sub.s32 	%r12, %r62, %r39;
	setp.gt.u32 	%p13, %r16, %r62;
	setp.eq.s32 	%p14, %r12, 0;
	setp.eq.s32 	%p15, %r11, %r4;
	or.pred  	%p16, %p14, %p15;
	or.pred  	%p17, %p16, %p13;
	setp.eq.s32 	%p18, %r12, %r4;
	or.pred  	%p19, %p18, %p17;
	@%p19 bra 	$L__BB0_7;
	add.s32 	%r40, %r11, -1;
	mul.lo.s32 	%r41, %r40, %r16;
	add.s32 	%r42, %r41, %r12;
	mul.wide.u32 	%rd16, %r42, 4;
	add.s64 	%rd17, %rd2, %rd16;
	ld.global.f32 	%f9, [%rd17];
	shl.b32 	%r43, %r16, 1;
	add.s32 	%r44, %r41, %r43;
	add.s32 	%r45, %r44, %r12;
	mul.wide.u32 	%rd18, %r45, 4;
	add.s64 	%rd19, %rd2, %rd18;
	ld.global.f32 	%f10, [%rd19];
	add.f32 	%f11, %f9, %f10;
	sub.s32 	%r46, %r44, %r16;
	add.s32 	%r47, %r12, %r46;
	add.s32 	%r48, %r47, -1;
	mul.wide.u32 	%rd20, %r48, 4;
	add.s64 	%rd21, %rd2, %rd20;
	ld.global.f32 	%f12, [%rd21];
	add.f32 	%f13, %f11, %f12;
	add.s32 	%r49, %r47, 1;
	mul.wide.u32 	%rd22, %r49, 4;
	add.s64 	%rd23, %rd2, %rd22;
	ld.global.f32 	%f14, [%rd23];
	add.f32 	%f15, %f13, %f14;
	mul.f32 	%f16, %f15, 0f3E800000;
	mul.wide.u32 	%rd24, %r47, 4;
	add.s64 	%rd25, %rd1, %rd24;
	st.global.f32 	[%rd25], %f16;
	add.s64 	%rd26, %rd2, %rd24;
	st.global.f32 	[%rd26], %f16;
$L__BB0_7:
	add.s32 	%r50, %r62, 1;
	div.u32 	%r13, %r50, %r16;
	mul.lo.s32 	%r51, %r13, %r16;
	sub.s32 	%r14, %r50, %r51;
	setp.gt.u32 	%p20, %r16, %r50;
	setp.eq.s32 	%p21, %r14, 0;
	setp.eq.s32 	%p22, %r13, %r4;
	or.pred  	%p23, %p21, %p22;
	or.pred  	%p24, %p23, %p20;
	setp.eq.s32 	%p25, %r14, %r4;
	or.pred  	%p26, %p25, %p24;
	@%p26 bra 	$L__BB0_9;
	add.s32 	%r52, %r13, -1;
	mul.lo.s32 	%r53, %r52, %r16;
	add.s32 	%r54, %r53, %r14;
	mul.wide.u32 	%rd27, %r54, 4;
	add.s64 	%rd28, %rd2, %rd27;
	ld.global.f32 	%f17, [%rd28];
	shl.b32 	%r55, %r16, 1;
	add.s32 	%r56, %r53, %r55;
	add.s32 	%r57, %r56, %r14;
	mul.wide.u32 	%rd29, %r57, 4;
	add.s64 	%rd30, %rd2, %rd29;
	ld.global.f32 	%f18, [%rd30];
	add.f32 	%f19, %f17, %f18;
	sub.s32 	%r58, %r56, %r16;
	mul.wide.u32 	%rd31, %r62, 4;
	add.s64 	%rd32, %rd2, %rd31;
	ld.global.f32 	%f20, [%rd32];
	add.f32 	%f21, %f19, %f20;
	add.s32 	%r59, %r62, 2;
	mul.wide.u32 	%rd33, %r59, 4;
	add.s64 	%rd34, %rd2, %rd33;
	ld.global.f32 	%f22, [%rd34];
	add.f32 	%f23, %f21, %f22;
	mul.f32 	%f24, %f23, 0f3E800000;
	add.s32 	%r60, %r14, %r58;
	mul.wide.u32 	%rd35, %r60, 4;
	add.s64 	%rd36, %rd1, %rd35;
	st.global.f32 	[%rd36], %f24;
	add.s64 	%rd37, %rd2, %rd35;
	st.global.f32 	[%rd37], %f24;
$L__BB0_9:
	add.s32 	%r62, %r62, 2;
	setp.lt.u32 	%p27, %r62, %r2;
	setp.lt.s32 	%p28, %r62, %r3;
	and.pred  	%p29, %p27, %p28;
	@%p29 bra 	$L__BB0_5;
$L__BB0_10:
	ret;

}
	// .globl	_Z20gpu_optimized_kernelPfj
.visible .entry _Z20gpu_optimized_kernelPfj(
	.param .u64 .ptr .align 1 _Z20gpu_optimized_kernelPfj_param_0,
	.param .u32 _Z20gpu_optimized_kernelPfj_param_1
)
{
	.reg .pred 	%p<19>;
	.reg .b32 	%r<83>;
	.reg .b32 	%f<19>;
	.reg .b64 	%rd<23>;
	// demoted variable
	.shared .align 4 .b8 _ZZ20gpu_optimized_kernelPfjE6shared[10000];
	ld.param.u64 	%rd2, [_Z20gpu_optimized_kernelPfj_param_0];
	ld.param.u32 	%r36, [_Z20gpu_optimized_kernelPfj_param_1];
	cvta.to.global.u64 	%rd1, %rd2;
	mov.u32 	%r38, %ctaid.x;
	mov.u32 	%r39, %tid.x;
	mad.lo.s32 	%r1, %r38, 50, %r39;
	mov.u32 	%r40, %ctaid.y;
	mul.lo.s32 	%r2, %r40, 50;
	mov.u32 	%r3, %tid.y;
	add.s32 	%r4, %r2, %r3;
	add.s32 	%r5, %r36, -1;
	mov.b32 	%r74, 0;
$L__BB1_1:
	neg.s32 	%r42, %r74;
	setp.eq.s32 	%p3, %r1, %r42;
	add.s32 	%r43, %r74, %r1;
	setp.eq.s32 	%p4, %r43, %r5;
	or.pred  	%p1, %p3, %p4;
	add.s32 	%r44, %r43, -1;
	mul.lo.s32 	%r7, %r44, %r36;
	shl.b32 	%r45, %r36, 1;
	add.s32 	%r8, %r7, %r45;
	not.b32 	%r46, %r36;
	add.s32 	%r9, %r8, %r46;
	mov.u32 	%r47, _ZZ20gpu_optimized_kernelPfjE6shared;
	mad.lo.s32 	%r10, %r74, 200, %r47;
	mov.b32 	%r75, 0;
$L__BB1_2:
	or.b32  	%r49, %r75, %r4;
	setp.eq.s32 	%p5, %r49, 0;
	or.pred  	%p6, %p1, %p5;
	shl.b32 	%r50, %r75, 2;
	add.s32 	%r12, %r10, %r50;
	@%p6 bra 	$L__BB1_5;
	add.s32 	%r13, %r75, %r4;
	setp.eq.s32 	%p7, %r13, %r5;
	@%p7 bra 	$L__BB1_5;
	add.s32 	%r51, %r13, %r7;
	mul.wide.u32 	%rd3, %r51, 4;
	add.s64 	%rd4, %rd1, %rd3;
	ld.global.f32 	%f1, [%rd4];
	add.s32 	%r52, %r13, %r8;
	mul.wide.u32 	%rd5, %r52, 4;
	add.s64 	%rd6, %rd1, %rd5;
	ld.global.f32 	%f2, [%rd6];
	add.f32 	%f3, %f1, %f2;
	add.s32 	%r53, %r9, %r13;
	mul.wide.u32 	%rd7, %r53, 4;
	add.s64 	%rd8, %rd1, %rd7;
	ld.global.f32 	%f4, [%rd8];
	add.f32 	%f5, %f3, %f4;
	add.s32 	%r54, %r53, 2;
	mul.wide.u32 	%rd9, %r54, 4;
	add.s64 	%rd10, %rd1, %rd9;
	ld.global.f32 	%f6, [%rd10];
	add.f32 	%f7, %f5, %f6;
	mul.f32 	%f8, %f7, 0f3E800000;
	st.shared.f32 	[%r12], %f8;
$L__BB1_5:
	@%p1 bra 	$L__BB1_8;
	add.s32 	%r55, %r75, %r4;
	add.s32 	%r14, %r55, 1;
	setp.eq.s32 	%p8, %r14, %r5;
	@%p8 bra 	$L__BB1_8;
	add.s32 	%r56, %r14, %r7;
	mul.wide.u32 	%rd11, %r56, 4;
	add.s64 	%rd12, %rd1, %rd11;
	ld.global.f32 	%f9, [%rd12];
	add.s32 	%r57, %r14, %r8;
	mul.wide.u32 	%rd13, %r57, 4;
	add.s64 	%rd14, %rd1, %rd13;
	ld.global.f32 	%f10, [%rd14];
	add.f32 	%f11, %f9, %f10;
	add.s32 	%r58, %r9, %r14;
	mul.wide.u32 	%rd15, %r58, 4;
	add.s64 	%rd16, %rd1, %rd15;
	ld.global.f32 	%f12, [%rd16];
	add.f32 	%f13, %f11, %f12;
	add.s32 	%r59, %r58, 2;
	mul.wide.u32 	%rd17, %r59, 4;
	add.s64 	%rd18, %rd1, %rd17;
	ld.global.f32 	%f14, [%rd18];
	add.f32 	%f15, %f13, %f14;
	mul.f32 	%f16, %f15, 0f3E800000;
	st.shared.f32 	[%r12+4], %f16;
$L__BB1_8:
	add.s32 	%r75, %r75, 2;
	setp.ne.s32 	%p9, %r75, 50;
	@%p9 bra 	$L__BB1_2;
	add.s32 	%r74, %r74, 1;
	setp.ne.s32 	%p10, %r74, 50;
	@%p10 bra 	$L__BB1_1;
	bar.sync 	0;
	add.s32 	%r17, %r4, 1;
	sub.s32 	%r18, %r4, %r36;
	sub.s32 	%r61, %r5, %r3;
	sub.s32 	%r19, %r61, %r2;
	mov.b32 	%r76, 0;
$L__BB1_11:
	neg.s32 	%r65, %r76;
	setp.eq.s32 	%p11, %r1, %r65;
	add.s32 	%r66, %r76, %r1;
	setp.eq.s32 	%p12, %r66, %r5;
	or.pred  	%p2, %p11, %p12;
	mad.lo.s32 	%r21, %r76, 200, %r47;
	mad.lo.s32 	%r80, %r66, %r36, %r17;
	mov.b32 	%r82, 4;
	mov.b32 	%r81, 0;
	mov.b32 	%r77, 2;
	mov.u32 	%r78, %r19;
	mov.u32 	%r79, %r18;
$L__BB1_12:
	add.s32 	%r68, %r77, -2;
	or.b32  	%r70, %r68, %r4;
	setp.eq.s32 	%p13, %r70, 0;
	or.pred  	%p14, %p2, %p13;
	@%p14 bra 	$L__BB1_15;
	setp.eq.s32 	%p15, %r79, -1;
	@%p15 bra 	$L__BB1_15;
	add.s32 	%r71, %r21, %r81;
	ld.shared.f32 	%f17, [%r71];
	add.s32 	%r72, %r80, -1;
	mul.wide.u32 	%rd19, %r72, 4;
	add.s64 	%rd20, %rd1, %rd19;
	st.global.f32 	[%rd20], %f17;
$L__BB1_15:
	@%p2 bra 	$L__BB1_18;
	setp.eq.s32 	%p16, %r78, 1;
	@%p16 bra 	$L__BB1_18;
	add.s32 	%r73, %r21, %r82;
	ld.shared.f32 	%f18, [%r73];
	mul.wide.u32 	%rd21, %r80, 4;
	add.s64 	%rd22, %rd1, %rd21;
	st.global.f32 	[%rd22], %f18;
$L__BB1_18:
	add.s32 	%r82, %r82, 8;
	add.s32 	%r81, %r81, 8;
	add.s32 	%r80, %r80, 2;
	add.s32 	%r79, %r79, 2;
	add.s32 	%r78, %r78, -2;
	add.s32 	%r77, %r77, 2;
	setp.ne.s32 	%p17, %r82, 204;
	@%p17 bra 	$L__BB1_12;
	add.s32 	%r76, %r76, 1;
	setp.ne.s32 	%p18, %r76, 50;
	@%p18 bra 	$L__BB1_11;
	ret;

}


// ===== COMPILED SASS (sm_100) =====

	.target	sm_100

	.elftype	@"ET_EXEC"


//--------------------- .note.nv.tkinfo           --------------------------
	.section	.note.nv.tkinfo,"",@"SHT_NOTE"
	.sectionflags	@"SHF_NOTE_NV_TKINFO"
	.tkinfo
        /*0018*/ 	.word	0x00000002
        /*0030*/ 	.string	""
        /*0030*/ 	.string	"ptxas"
        /*0030*/ 	.string	"Cuda compilation tools, release 13.0, V13.0.88"
        /*0030*/ 	.string	"Build cuda_13.0.r13.0/compiler.36424714_0"
        /*0030*/ 	.string	"-arch sm_100 -m 64 "



//--------------------- .note.nv.cuinfo           --------------------------
	.section	.note.nv.cuinfo,"",@"SHT_NOTE"
	.sectionflags	@"SHF_NOTE_NV_CUINFO"
        /*0018*/ 	.short	0x0002
        /*001a*/ 	.short	0x0064
        /*001c*/ 	.short	0x0082
	.zero		2


//--------------------- .nv.info                  --------------------------
	.section	.nv.info,"",@"SHT_CUDA_INFO"
	.align	4


	//----- nvinfo : EIATTR_REGCOUNT
	.align		4
        /*0000*/ 	.byte	0x04, 0x2f
        /*0002*/ 	.short	(.L_1 - .L_0)
	.align		4
.L_0:
        /*0004*/ 	.word	index@(_Z10gpu_kernelPfS_ji)
        /*0008*/ 	.word	0x0000001e


	//----- nvinfo : EIATTR_FRAME_SIZE
	.align		4
.L_1:
        /*000c*/ 	.byte	0x04, 0x11
        /*000e*/ 	.short	(.L_3 - .L_2)
	.align		4
.L_2:
        /*0010*/ 	.word	index@(_Z10gpu_kernelPfS_ji)
        /*0014*/ 	.word	0x00000000


	//----- nvinfo : EIATTR_REGCOUNT
	.align		4
.L_3:
        /*0018*/ 	.byte	0x04, 0x2f
        /*001a*/ 	.short	(.L_5 - .L_4)
	.align		4
.L_4:
        /*001c*/ 	.word	index@(_Z20gpu_optimized_kernelPfj)
        /*0020*/ 	.word	0x00000020


	//----- nvinfo : EIATTR_FRAME_SIZE
	.align		4
.L_5:
        /*0024*/ 	.byte	0x04, 0x11
        /*0026*/ 	.short	(.L_7 - .L_6)
	.align		4
.L_6:
        /*0028*/ 	.word	index@(_Z20gpu_optimized_kernelPfj)
        /*002c*/ 	.word	0x00000000


	//----- nvinfo : EIATTR_MIN_STACK_SIZE
	.align		4
.L_7:
        /*0030*/ 	.byte	0x04, 0x12
        /*0032*/ 	.short	(.L_9 - .L_8)
	.align		4
.L_8:
        /*0034*/ 	.word	index@(_Z20gpu_optimized_kernelPfj)
        /*0038*/ 	.word	0x00000000


	//----- nvinfo : EIATTR_MIN_STACK_SIZE
	.align		4
.L_9:
        /*003c*/ 	.byte	0x04, 0x12
        /*003e*/ 	.short	(.L_11 - .L_10)
	.align		4
.L_10:
        /*0040*/ 	.word	index@(_Z10gpu_kernelPfS_ji)
        /*0044*/ 	.word	0x00000000
.L_11:


//--------------------- .nv.compat                --------------------------
	.section	.nv.compat,"",@"SHT_CUDA_COMPAT_INFO"
	.align	4
        /*0000*/ 	.byte	0x02, 0x09, 0x00, 0x00, 0x02, 0x02, 0x01, 0x00, 0x02, 0x05, 0x05, 0x00, 0x03, 0x07, 0x01, 0x01
        /*0010*/ 	.byte	0x02, 0x03, 0x00, 0x00, 0x02, 0x06, 0x01, 0x00, 0x04, 0x0b, 0x08, 0x00, 0x09, 0x00, 0x00, 0x00
        /*0020*/ 	.byte	0x00, 0x00, 0x00, 0x00


//--------------------- .nv.info._Z20gpu_optimized_kernelPfj --------------------------
	.section	.nv.info._Z20gpu_optimized_kernelPfj,"",@"SHT_CUDA_INFO"
	.sectionflags	@""
	.align	4


	//----- nvinfo : EIATTR_CUDA_API_VERSION
	.align		4
        /*0000*/ 	.byte	0x04, 0x37
        /*0002*/ 	.short	(.L_13 - .L_12)
.L_12:
        /*0004*/ 	.word	0x00000082


	//----- nvinfo : EIATTR_KPARAM_INFO
	.align		4
.L_13:
        /*0008*/ 	.byte	0x04, 0x17
        /*000a*/ 	.short	(.L_15 - .L_14)
.L_14:
        /*000c*/ 	.word	0x00000000
        /*0010*/ 	.short	0x0001
        /*0012*/ 	.short	0x0008
        /*0014*/ 	.byte	0x00, 0xf0, 0x11, 0x00


	//----- nvinfo : EIATTR_KPARAM_INFO
	.align		4
.L_15:
        /*0018*/ 	.byte	0x04, 0x17
        /*001a*/ 	.short	(.L_17 - .L_16)
.L_16:
        /*001c*/ 	.word	0x00000000
        /*0020*/ 	.short	0x0000
        /*0022*/ 	.short	0x0000
        /*0024*/ 	.byte	0x00, 0xf5, 0x21, 0x00


	//----- nvinfo : EIATTR_SPARSE_MMA_MASK
	.align		4
.L_17:
        /*0028*/ 	.byte	0x03, 0x50
        /*002a*/ 	.short	0x0000


	//----- nvinfo : EIATTR_MAXREG_COUNT
	.align		4
        /*002c*/ 	.byte	0x03, 0x1b
        /*002e*/ 	.short	0x00ff


	//----- nvinfo : EIATTR_NUM_BARRIERS
	.align		4
        /*0030*/ 	.byte	0x02, 0x4c
        /*0032*/ 	.byte	0x01
	.zero		1


	//----- nvinfo : EIATTR_MERCURY_ISA_VERSION
	.align		4
        /*0034*/ 	.byte	0x03, 0x5f
        /*0036*/ 	.short	0x0101


	//----- nvinfo : EIATTR_VRC_CTA_INIT_COUNT
	.align		4
        /*0038*/ 	.byte	0x02, 0x4a
	.zero		1
	.zero		1


	//----- nvinfo : EIATTR_EXIT_INSTR_OFFSETS
	.align		4
        /*003c*/ 	.byte	0x04, 0x1c
        /*003e*/ 	.short	(.L_19 - .L_18)


	//   ....[0]....
.L_18:
        /*0040*/ 	.word	0x00001bf0


	//----- nvinfo : EIATTR_CRS_STACK_SIZE
	.align		4
.L_19:
        /*0044*/ 	.byte	0x04, 0x1e
        /*0046*/ 	.short	(.L_21 - .L_20)
.L_20:
        /*0048*/ 	.word	0x00000000


	//----- nvinfo : EIATTR_CBANK_PARAM_SIZE
	.align		4
.L_21:
        /*004c*/ 	.byte	0x03, 0x19
        /*004e*/ 	.short	0x000c


	//----- nvinfo : EIATTR_PARAM_CBANK
	.align		4
        /*0050*/ 	.byte	0x04, 0x0a
        /*0052*/ 	.short	(.L_23 - .L_22)
	.align		4
.L_22:
        /*0054*/ 	.word	index@(.nv.constant0._Z20gpu_optimized_kernelPfj)
        /*0058*/ 	.short	0x0380
        /*005a*/ 	.short	0x000c


	//----- nvinfo : EIATTR_SW_WAR
	.align		4
.L_23:
        /*005c*/ 	.byte	0x04, 0x36
        /*005e*/ 	.short	(.L_25 - .L_24)
.L_24:
        /*0060*/ 	.word	0x00000008
.L_25:


//--------------------- .nv.info._Z10gpu_kernelPfS_ji --------------------------
	.section	.nv.info._Z10gpu_kernelPfS_ji,"",@"SHT_CUDA_INFO"
	.sectionflags	@""
	.align	4


	//----- nvinfo : EIATTR_CUDA_API_VERSION
	.align		4
        /*0000*/ 	.byte	0x04, 0x37
        /*0002*/ 	.short	(.L_27 - .L_26)
.L_26:
        /*0004*/ 	.word	0x00000082


	//----- nvinfo : EIATTR_KPARAM_INFO
	.align		4
.L_27:
        /*0008*/ 	.byte	0x04, 0x17
        /*000a*/ 	.short	(.L_29 - .L_28)
.L_28:
        /*000c*/ 	.word	0x00000000
        /*0010*/ 	.short	0x0003
        /*0012*/ 	.short	0x0014
        /*0014*/ 	.byte	0x00, 0xf0, 0x11, 0x00


	//----- nvinfo : EIATTR_KPARAM_INFO
	.align		4
.L_29:
        /*0018*/ 	.byte	0x04, 0x17
        /*001a*/ 	.short	(.L_31 - .L_30)
.L_30:
        /*001c*/ 	.word	0x00000000
        /*0020*/ 	.short	0x0002
        /*0022*/ 	.short	0x0010
        /*0024*/ 	.byte	0x00, 0xf0, 0x11, 0x00


	//----- nvinfo : EIATTR_KPARAM_INFO
	.align		4
.L_31:
        /*0028*/ 	.byte	0x04, 0x17
        /*002a*/ 	.short	(.L_33 - .L_32)
.L_32:
        /*002c*/ 	.word	0x00000000
        /*0030*/ 	.short	0x0001
        /*0032*/ 	.short	0x0008
        /*0034*/ 	.byte	0x00, 0xf5, 0x21, 0x00


	//----- nvinfo : EIATTR_KPARAM_INFO
	.align		4
.L_33:
        /*0038*/ 	.byte	0x04, 0x17
        /*003a*/ 	.short	(.L_35 - .L_34)
.L_34:
        /*003c*/ 	.word	0x00000000
        /*0040*/ 	.short	0x0000
        /*0042*/ 	.short	0x0000
        /*0044*/ 	.byte	0x00, 0xf5, 0x21, 0x00


	//----- nvinfo : EIATTR_SPARSE_MMA_MASK
	.align		4
.L_35:
        /*0048*/ 	.byte	0x03, 0x50
        /*004a*/ 	.short	0x0000


	//----- nvinfo : EIATTR_MAXREG_COUNT
	.align		4
        /*004c*/ 	.byte	0x03, 0x1b
        /*004e*/ 	.short	0x00ff


	//----- nvinfo : EIATTR_MERCURY_ISA_VERSION
	.align		4
        /*0050*/ 	.byte	0x03, 0x5f
        /*0052*/ 	.short	0x0101


	//----- nvinfo : EIATTR_VRC_CTA_INIT_COUNT
	.align		4
        /*0054*/ 	.byte	0x02, 0x4a
	.zero		1
	.zero		1


	//----- nvinfo : EIATTR_EXIT_INSTR_OFFSETS
	.align		4
        /*0058*/ 	.byte	0x04, 0x1c
        /*005a*/ 	.short	(.L_37 - .L_36)


	//   ....[0]....
.L_36:
        /*005c*/ 	.word	0x000000b0


	//   ....[1]....
        /*0060*/ 	.word	0x000004e0


	//   ....[2]....
        /*0064*/ 	.word	0x00000be0


	//----- nvinfo : EIATTR_CRS_STACK_SIZE
	.align		4
.L_37:
        /*0068*/ 	.byte	0x04, 0x1e
        /*006a*/ 	.short	(.L_39 - .L_38)
.L_38:
        /*006c*/ 	.word	0x00000000


	//----- nvinfo : EIATTR_CBANK_PARAM_SIZE
	.align		4
.L_39:
        /*0070*/ 	.byte	0x03, 0x19
        /*0072*/ 	.short	0x0018


	//----- nvinfo : EIATTR_PARAM_CBANK
	.align		4
        /*0074*/ 	.byte	0x04, 0x0a
        /*0076*/ 	.short	(.L_41 - .L_40)
	.align		4
.L_40:
        /*0078*/ 	.word	index@(.nv.constant0._Z10gpu_kernelPfS_ji)
        /*007c*/ 	.short	0x0380
        /*007e*/ 	.short	0x0018


	//----- nvinfo : EIATTR_SW_WAR
	.align		4
.L_41:
        /*0080*/ 	.byte	0x04, 0x36
        /*0082*/ 	.short	(.L_43 - .L_42)
.L_42:
        /*0084*/ 	.word	0x00000008
.L_43:


//--------------------- .nv.callgraph             --------------------------
	.section	.nv.callgraph,"",@"SHT_CUDA_CALLGRAPH"
	.align	4
	.sectionentsize	8
	.align		4
        /*0000*/ 	.word	0x00000000
	.align		4
        /*0004*/ 	.word	0xffffffff
	.align		4
        /*0008*/ 	.word	0x00000000
	.align		4
        /*000c*/ 	.word	0xfffffffe
	.align		4
        /*0010*/ 	.word	0x00000000
	.align		4
        /*0014*/ 	.word	0xfffffffd
	.align		4
        /*0018*/ 	.word	0x00000000
	.align		4
        /*001c*/ 	.word	0xfffffffc


//--------------------- .text._Z20gpu_optimized_kernelPfj --------------------------
	.section	.text._Z20gpu_optimized_kernelPfj,"ax",@progbits
	.align	128
        .global         _Z20gpu_optimized_kernelPfj
        .type           _Z20gpu_optimized_kernelPfj,@function
        .size           _Z20gpu_optimized_kernelPfj,(.L_x_16 - _Z20gpu_optimized_kernelPfj)
        .other          _Z20gpu_optimized_kernelPfj,@"STO_CUDA_ENTRY STV_DEFAULT"
_Z20gpu_optimized_kernelPfj:
.text._Z20gpu_optimized_kernelPfj:
[----:B------:R-:W-:Y:S01]  /*0000*/  LDC R1, c[0x0][0x37c] ;  /* 0x0000df00ff017b82 */ /* 0x000fe20000000800 */
[----:B------:R-:W0:Y:S01]  /*0010*/  S2R R0, SR_CTAID.X ;  /* 0x0000000000007919 */ /* 0x000e220000002500 */
[----:B------:R-:W1:Y:S01]  /*0020*/  LDCU UR5, c[0x0][0x388] ;  /* 0x00007100ff0577ac */ /* 0x000e620008000800 */
[----:B------:R-:W0:Y:S01]  /*0030*/  S2R R5, SR_TID.X ;  /* 0x0000000000057919 */ /* 0x000e220000002100 */
[----:B------:R-:W2:Y:S01]  /*0040*/  LDCU.64 UR8, c[0x0][0x358] ;  /* 0x00006b00ff0877ac */ /* 0x000ea20008000a00 */
[----:B------:R-:W3:Y:S01]  /*0050*/  S2R R3, SR_CTAID.Y ;  /* 0x0000000000037919 */ /* 0x000ee20000002600 */
[----:B------:R-:W-:Y:S01]  /*0060*/  UMOV UR4, URZ ;  /* 0x000000ff00047c82 */ /* 0x000fe20008000000 */
[----:B------:R-:W3:Y:S01]  /*0070*/  S2R R6, SR_TID.Y ;  /* 0x0000000000067919 */ /* 0x000ee20000002200 */
[----:B-1----:R-:W-:Y:S01]  /*0080*/  UIADD3 UR5, UPT, UPT, UR5, -0x1, URZ ;  /* 0xffffffff05057890 */ /* 0x002fe2000fffe0ff */
[----:B0-----:R-:W-:Y:S02]  /*0090*/  IMAD R0, R0, 0x32, R5 ;  /* 0x0000003200007824 */ /* 0x001fe400078e0205 */
[----:B--23--:R-:W-:-:S09]  /*00a0*/  IMAD R2, R3, 0x32, R6 ;  /* 0x0000003203027824 */ /* 0x00cfd200078e0206 */
.L_x_5:
[----:B0-----:R-:W0:Y:S01]  /*00b0*/  LDC R8, c[0x0][0x388] ;  /* 0x0000e200ff087b82 */ /* 0x001e220000000800 */
[----:B------:R-:W-:Y:S01]  /*00c0*/  IADD3 R9, PT, PT, R0, UR4, RZ ;  /* 0x0000000400097c10 */ /* 0x000fe2000fffe0ff */
[----:B------:R-:W-:-:S03]  /*00d0*/  UMOV UR6, 0x400 ;  /* 0x0000040000067882 */ /* 0x000fc60000000000 */
[C---:B------:R-:W-:Y:S01]  /*00e0*/  ISETP.NE.AND P0, PT, R9.reuse, UR5, PT ;  /* 0x0000000509007c0c */ /* 0x040fe2000bf05270 */
[----:B------:R-:W-:Y:S02]  /*00f0*/  VIADD R7, R9, 0xffffffff ;  /* 0xffffffff09077836 */ /* 0x000fe40000000000 */
[----:B-1----:R-:W1:Y:S01]  /*0100*/  S2UR UR7, SR_CgaCtaId ;  /* 0x00000000000779c3 */ /* 0x002e620000008800 */
[----:B------:R-:W-:-:S07]  /*0110*/  IMAD.MOV.U32 R9, RZ, RZ, RZ ;  /* 0x000000ffff097224 */ /* 0x000fce00078e00ff */
[----:B------:R-:W2:Y:S01]  /*0120*/  LDC.64 R4, c[0x0][0x380] ;  /* 0x0000e000ff047b82 */ /* 0x000ea20000000a00 */
[-C--:B0-----:R-:W-:Y:S01]  /*0130*/  IMAD R7, R7, R8.reuse, RZ ;  /* 0x0000000807077224 */ /* 0x081fe200078e02ff */
[----:B------:R-:W-:-:S04]  /*0140*/  LOP3.LUT R11, RZ, R8, RZ, 0x33, !PT ;  /* 0x00000008ff0b7212 */ /* 0x000fc800078e33ff */
[----:B------:R-:W-:Y:S01]  /*0150*/  LEA R8, R8, R7, 0x1 ;  /* 0x0000000708087211 */ /* 0x000fe200078e08ff */
[----:B-1----:R-:W-:-:S03]  /*0160*/  ULEA UR6, UR7, UR6, 0x18 ;  /* 0x0000000607067291 */ /* 0x002fc6000f8ec0ff */
[----:B------:R-:W-:Y:S01]  /*0170*/  IADD3 R10, PT, PT, R8, R11, RZ ;  /* 0x0000000b080a7210 */ /* 0x000fe20007ffe0ff */
[----:B------:R-:W-:Y:S02]  /*0180*/  UIADD3 UR7, UPT, UPT, -UR4, URZ, URZ ;  /* 0x000000ff04077290 */ /* 0x000fe4000fffe1ff */
[----:B------:R-:W-:Y:S02]  /*0190*/  UIMAD UR10, UR4, 0xc8, UR6 ;  /* 0x000000c8040a78a4 */ /* 0x000fe4000f8e0206 */
[----:B------:R-:W-:Y:S02]  /*01a0*/  UIADD3 UR4, UPT, UPT, UR4, 0x1, URZ ;  /* 0x0000000104047890 */ /* 0x000fe4000fffe0ff */
[----:B------:R-:W-:Y:S02]  /*01b0*/  ISETP.EQ.OR P1, PT, R0, UR7, !P0 ;  /* 0x0000000700007c0c */ /* 0x000fe4000c722670 */
[----:B--2---:R-:W-:-:S11]  /*01c0*/  UISETP.NE.AND UP0, UPT, UR4, 0x32, UPT ;  /* 0x000000320400788c */ /* 0x004fd6000bf05270 */
.L_x_4:
[C---:B------:R-:W-:Y:S01]  /*01d0*/  LOP3.LUT P0, RZ, R9.reuse, R2, RZ, 0xfc, !PT ;  /* 0x0000000209ff7212 */ /* 0x040fe2000780fcff */
[----:B------:R-:W-:Y:S01]  /*01e0*/  BSSY.RECONVERGENT B0, `(.L_x_0) ;  /* 0x0000018000007945 */ /* 0x000fe20003800200 */
[----:B01----:R-:W-:Y:S02]  /*01f0*/  LEA R11, R9, UR10, 0x2 ;  /* 0x0000000a090b7c11 */ /* 0x003fe4000f8e10ff */
[----:B------:R-:W-:-:S13]  /*0200*/  PLOP3.LUT P0, PT, P1, P0, PT, 0xf2, 0x2f ;  /* 0x00000000002f781c */ /* 0x000fda0000f01e72 */
[----:B------:R-:W-:Y:S05]  /*0210*/  @P0 BRA `(.L_x_1) ;  /* 0x0000000000500947 */ /* 0x000fea0003800000 */
[----:B------:R-:W-:-:S05]  /*0220*/  IMAD.IADD R13, R2, 0x1, R9 ;  /* 0x00000001020d7824 */ /* 0x000fca00078e0209 */
[----:B------:R-:W-:-:S13]  /*0230*/  ISETP.NE.AND P0, PT, R13, UR5, PT ;  /* 0x000000050d007c0c */ /* 0x000fda000bf05270 */
[----:B------:R-:W-:Y:S05]  /*0240*/  @!P0 BRA `(.L_x_1) ;  /* 0x0000000000448947 */ /* 0x000fea0003800000 */
[-C--:B------:R-:W-:Y:S01]  /*0250*/  IADD3 R19, PT, PT, R7, R13.reuse, RZ ;  /* 0x0000000d07137210 */ /* 0x080fe20007ffe0ff */
[----:B------:R-:W-:Y:S01]  /*0260*/  IMAD.IADD R15, R8, 0x1, R13 ;  /* 0x00000001080f7824 */ /* 0x000fe200078e020d */
[----:B------:R-:W-:-:S03]  /*0270*/  IADD3 R13, PT, PT, R10, R13, RZ ;  /* 0x0000000d0a0d7210 */ /* 0x000fc60007ffe0ff */
[----:B------:R-:W-:-:S04]  /*0280*/  IMAD.WIDE.U32 R18, R19, 0x4, R4 ;  /* 0x0000000413127825 */ /* 0x000fc800078e0004 */
[--C-:B------:R-:W-:Y:S02]  /*0290*/  IMAD.WIDE.U32 R14, R15, 0x4, R4.reuse ;  /* 0x000000040f0e7825 */ /* 0x100fe400078e0004 */
[----:B------:R-:W2:Y:S02]  /*02a0*/  LDG.E R18, desc[UR8][R18.64] ;  /* 0x0000000812127981 */ /* 0x000ea4000c1e1900 */
[C---:B------:R-:W-:Y:S02]  /*02b0*/  VIADD R17, R13.reuse, 0x2 ;  /* 0x000000020d117836 */ /* 0x040fe40000000000 */
[--C-:B------:R-:W-:Y:S01]  /*02c0*/  IMAD.WIDE.U32 R12, R13, 0x4, R4.reuse ;  /* 0x000000040d0c7825 */ /* 0x100fe200078e0004 */
[----:B------:R-:W2:Y:S03]  /*02d0*/  LDG.E R15, desc[UR8][R14.64] ;  /* 0x000000080e0f7981 */ /* 0x000ea6000c1e1900 */
[----:B------:R-:W-:-:S02]  /*02e0*/  IMAD.WIDE.U32 R16, R17, 0x4, R4 ;  /* 0x0000000411107825 */ /* 0x000fc400078e0004 */
[----:B------:R-:W3:Y:S04]  /*02f0*/  LDG.E R13, desc[UR8][R12.64] ;  /* 0x000000080c0d7981 */ /* 0x000ee8000c1e1900 */
[----:B------:R-:W4:Y:S01]  /*0300*/  LDG.E R17, desc[UR8][R16.64] ;  /* 0x0000000810117981 */ /* 0x000f22000c1e1900 */
[----:B--2---:R-:W-:-:S04]  /*0310*/  FADD R20, R18, R15 ;  /* 0x0000000f12147221 */ /* 0x004fc80000000000 */
[----:B---3--:R-:W-:-:S04]  /*0320*/  FADD R20, R20, R13 ;  /* 0x0000000d14147221 */ /* 0x008fc80000000000 */
[----:B----4-:R-:W-:-:S04]  /*0330*/  FADD R20, R20, R17 ;  /* 0x0000001114147221 */ /* 0x010fc80000000000 */
[----:B------:R-:W-:-:S05]  /*0340*/  FMUL R20, R20, 0.25 ;  /* 0x3e80000014147820 */ /* 0x000fca0000400000 */
[----:B------:R0:W-:Y:S02]  /*0350*/  STS [R11], R20 ;  /* 0x000000140b007388 */ /* 0x0001e40000000800 */
.L_x_1:
[----:B------:R-:W-:Y:S05]  /*0360*/  BSYNC.RECONVERGENT B0 ;  /* 0x0000000000007941 */ /* 0x000fea0003800200 */
.L_x_0:
[----:B------:R-:W-:Y:S04]  /*0370*/  BSSY.RECONVERGENT B0, `(.L_x_2) ;  /* 0x0000016000007945 */ /* 0x000fe80003800200 */
[----:B------:R-:W-:Y:S05]  /*0380*/  @P1 BRA `(.L_x_3) ;  /* 0x0000000000501947 */ /* 0x000fea0003800000 */
[----:B------:R-:W-:-:S04]  /*0390*/  IADD3 R13, PT, PT, R9, 0x1, R2 ;  /* 0x00000001090d7810 */ /* 0x000fc80007ffe002 */
[----:B------:R-:W-:-:S13]  /*03a0*/  ISETP.NE.AND P0, PT, R13, UR5, PT ;  /* 0x000000050d007c0c */ /* 0x000fda000bf05270 */
[----:B------:R-:W-:Y:S05]  /*03b0*/  @!P0 BRA `(.L_x_3) ;  /* 0x0000000000448947 */ /* 0x000fea0003800000 */
[-C--:B------:R-:W-:Y:S01]  /*03c0*/  IADD3 R19, PT, PT, R7, R13.reuse, RZ ;  /* 0x0000000d07137210 */ /* 0x080fe20007ffe0ff */
[----:B------:R-:W-:Y:S01]  /*03d0*/  IMAD.IADD R15, R8, 0x1, R13 ;  /* 0x00000001080f7824 */ /* 0x000fe200078e020d */
[----:B------:R-:W-:-:S03]  /*03e0*/  IADD3 R13, PT, PT, R10, R13, RZ ;  /* 0x0000000d0a0d7210 */ /* 0x000fc60007ffe0ff */
[----:B------:R-:W-:-:S04]  /*03f0*/  IMAD.WIDE.U32 R18, R19, 0x4, R4 ;  /* 0x0000000413127825 */ /* 0x000fc800078e0004 */
[--C-:B------:R-:W-:Y:S02]  /*0400*/  IMAD.WIDE.U32 R14, R15, 0x4, R4.reuse ;  /* 0x000000040f0e7825 */ /* 0x100fe400078e0004 */
[----:B------:R-:W0:Y:S02]  /*0410*/  LDG.E R18, desc[UR8][R18.64] ;  /* 0x0000000812127981 */ /* 0x000e24000c1e1900 */
[C---:B------:R-:W-:Y:S02]  /*0420*/  VIADD R17, R13.reuse, 0x2 ;  /* 0x000000020d117836 */ /* 0x040fe40000000000 */
[--C-:B------:R-:W-:Y:S01]  /*0430*/  IMAD.WIDE.U32 R12, R13, 0x4, R4.reuse ;  /* 0x000000040d0c7825 */ /* 0x100fe200078e0004 */
[----:B------:R-:W0:Y:S03]  /*0440*/  LDG.E R15, desc[UR8][R14.64] ;  /* 0x000000080e0f7981 */ /* 0x000e26000c1e1900 */
[----:B------:R-:W-:-:S02]  /*0450*/  IMAD.WIDE.U32 R16, R17, 0x4, R4 ;  /* 0x0000000411107825 */ /* 0x000fc400078e0004 */
[----:B------:R-:W2:Y:S04]  /*0460*/  LDG.E R13, desc[UR8][R12.64] ;  /* 0x000000080c0d7981 */ /* 0x000ea8000c1e1900 */
[----:B------:R-:W3:Y:S01]  /*0470*/  LDG.E R17, desc[UR8][R16.64] ;  /* 0x0000000810117981 */ /* 0x000ee2000c1e1900 */
[----:B0-----:R-:W-:-:S04]  /*0480*/  FADD R20, R18, R15 ;  /* 0x0000000f12147221 */ /* 0x001fc80000000000 */
[----:B--2---:R-:W-:-:S04]  /*0490*/  FADD R20, R20, R13 ;  /* 0x0000000d14147221 */ /* 0x004fc80000000000 */
[----:B---3--:R-:W-:-:S04]  /*04a0*/  FADD R20, R20, R17 ;  /* 0x0000001114147221 */ /* 0x008fc80000000000 */
[----:B------:R-:W-:-:S05]  /*04b0*/  FMUL R20, R20, 0.25 ;  /* 0x3e80000014147820 */ /* 0x000fca0000400000 */
[----:B------:R1:W-:Y:S02]  /*04c0*/  STS [R11+0x4], R20 ;  /* 0x000004140b007388 */ /* 0x0003e40000000800 */
.L_x_3:
[----:B------:R-:W-:Y:S05]  /*04d0*/  BSYNC.RECONVERGENT B0 ;  /* 0x0000000000007941 */ /* 0x000fea0003800200 */
.L_x_2:
[----:B------:R-:W-:-:S04]  /*04e0*/  IADD3 R9, PT, PT, R9, 0x2, RZ ;  /* 0x0000000209097810 */ /* 0x000fc80007ffe0ff */
[----:B------:R-:W-:-:S13]  /*04f0*/  ISETP.NE.AND P0, PT, R9, 0x32, PT ;  /* 0x000000320900780c */ /* 0x000fda0003f05270 */
[----:B------:R-:W-:Y:S05]  /*0500*/  @P0 BRA `(.L_x_4) ;  /* 0xfffffffc00300947 */ /* 0x000fea000383ffff */
[----:B------:R-:W-:Y:S05]  /*0510*/  BRA.U UP0, `(.L_x_5) ;  /* 0xfffffff900e47547 */ /* 0x000fea000b83ffff */
[----:B------:R-:W-:Y:S01]  /*0520*/  BAR.SYNC.DEFER_BLOCKING 0x0 ;  /* 0x0000000000007b1d */ /* 0x000fe20000010000 */
[----:B------:R-:W-:Y:S01]  /*0530*/  IADD3 R6, PT, PT, -R6, UR5, RZ ;  /* 0x0000000506067c10 */ /* 0x000fe2000fffe1ff */
[----:B------:R-:W-:-:S04]  /*0540*/  VIADD R4, R2, 0x1 ;  /* 0x0000000102047836 */ /* 0x000fc80000000000 */
[----:B------:R-:W2:Y:S01]  /*0550*/  LDCU UR4, c[0x0][0x388] ;  /* 0x00007100ff0477ac */ /* 0x000ea20008000800 */
[----:B------:R-:W-:Y:S01]  /*0560*/  IMAD R3, R3, -0x32, R6 ;  /* 0xffffffce03037824 */ /* 0x000fe200078e0206 */
[----:B------:R-:W3:Y:S01]  /*0570*/  LDCU UR10, c[0x0][0x388] ;  /* 0x00007100ff0a77ac */ /* 0x000ee20008000800 */
[----:B--2---:R-:W-:Y:S01]  /*0580*/  IADD3 R5, PT, PT, R2, -UR4, RZ ;  /* 0x8000000402057c10 */ /* 0x004fe2000fffe0ff */
[----:B------:R-:W-:-:S06]  /*0590*/  UMOV UR4, URZ ;  /* 0x000000ff00047c82 */ /* 0x000fcc0008000000 */
.L_x_6:
[C---:B--2---:R-:W-:Y:S01]  /*05a0*/  VIADD R9, R0.reuse, UR4 ;  /* 0x0000000400097c36 */ /* 0x044fe20008000000 */
[----:B------:R-:W-:Y:S01]  /*05b0*/  UIADD3 UR7, UPT, UPT, -UR4, URZ, URZ ;  /* 0x000000ff04077290 */ /* 0x000fe2000fffe1ff */
[C---:B------:R-:W-:Y:S01]  /*05c0*/  IADD3 R8, PT, PT, R5.reuse, 0x2, RZ ;  /* 0x0000000205087810 */ /* 0x040fe20007ffe0ff */
[----:B------:R-:W-:Y:S01]  /*05d0*/  VIADD R24, R5, 0x8 ;  /* 0x0000000805187836 */ /* 0x000fe20000000000 */
[----:B------:R-:W-:Y:S01]  /*05e0*/  IADD3 R10, PT, PT, R3, -0x6, RZ ;  /* 0xfffffffa030a7810 */ /* 0x000fe20007ffe0ff */
[C---:B---3--:R-:W-:Y:S01]  /*05f0*/  IMAD R22, R9.reuse, UR10, R4 ;  /* 0x0000000a09167c24 */ /* 0x048fe2000f8e0204 */
[----:B------:R-:W-:Y:S02]  /*0600*/  ISETP.NE.AND P0, PT, R9, UR5, PT ;  /* 0x0000000509007c0c */ /* 0x000fe4000bf05270 */
[----:B------:R-:W-:Y:S02]  /*0610*/  IADD3 R26, PT, PT, R3, -0x8, RZ ;  /* 0xfffffff8031a7810 */ /* 0x000fe40007ffe0ff */
[----:B------:R-:W-:Y:S01]  /*0620*/  ISETP.EQ.OR P0, PT, R0, UR7, !P0 ;  /* 0x0000000700007c0c */ /* 0x000fe2000c702670 */
[----:B------:R-:W-:-:S02]  /*0630*/  UIMAD UR7, UR4, 0xc8, UR6 ;  /* 0x000000c8040778a4 */ /* 0x000fc4000f8e0206 */
[----:B------:R-:W-:Y:S01]  /*0640*/  UIADD3 UR4, UPT, UPT, UR4, 0x1, URZ ;  /* 0x0000000104047890 */ /* 0x000fe2000fffe0ff */
[----:B------:R-:W-:Y:S02]  /*0650*/  ISETP.EQ.OR P1, PT, R2, RZ, P0 ;  /* 0x000000ff0200720c */ /* 0x000fe40000722670 */
[----:B------:R-:W-:Y:S01]  /*0660*/  ISETP.EQ.OR P6, PT, R3, 0x1, P0 ;  /* 0x000000010300780c */ /* 0x000fe200007c2670 */
[----:B------:R-:W-:Y:S01]  /*0670*/  UISETP.NE.AND UP0, UPT, UR4, 0x32, UPT ;  /* 0x000000320400788c */ /* 0x000fe2000bf05270 */
[----:B------:R-:W-:Y:S02]  /*0680*/  ISETP.EQ.OR P1, PT, R5, -0x1, P1 ;  /* 0xffffffff0500780c */ /* 0x000fe40000f22670 */
[----:B------:R-:W-:Y:S01]  /*0690*/  ISETP.EQ.OR P5, PT, R8, -0x1, P0 ;  /* 0xffffffff0800780c */ /* 0x000fe200007a2670 */
[----:B------:R-:W-:-:S05]  /*06a0*/  VIADD R8, R3, 0xfffffffe ;  /* 0xfffffffe03087836 */ /* 0x000fca0000000000 */
[----:B------:R-:W-:Y:S02]  /*06b0*/  ISETP.EQ.OR P4, PT, R8, 0x1, P0 ;  /* 0x000000010800780c */ /* 0x000fe40000782670 */
[----:B------:R-:W-:Y:S01]  /*06c0*/  IADD3 R8, PT, PT, R5, 0x4, RZ ;  /* 0x0000000405087810 */ /* 0x000fe20007ffe0ff */
[----:B------:R-:W-:Y:S01]  /*06d0*/  @!P6 LDS R25, [UR7+0x4] ;  /* 0x00000407ff19e984 */ /* 0x000fe20008000800 */
[----:B01----:R-:W0:Y:S01]  /*06e0*/  @!P6 LDC.64 R20, c[0x0][0x380] ;  /* 0x0000e000ff14eb82 */ /* 0x003e220000000a00 */
[----:B------:R-:W-:Y:S01]  /*06f0*/  @!P1 VIADD R9, R22, 0xffffffff ;  /* 0xffffffff16099836 */ /* 0x000fe20000000000 */
[----:B------:R-:W-:Y:S01]  /*0700*/  ISETP.EQ.OR P3, PT, R8, -0x1, P0 ;  /* 0xffffffff0800780c */ /* 0x000fe20000762670 */
[----:B------:R-:W1:Y:S01]  /*0710*/  @!P1 LDS R11, [UR7] ;  /* 0x00000007ff0b9984 */ /* 0x000e620008000800 */
[----:B------:R-:W-:Y:S01]  /*0720*/  IADD3 R8, PT, PT, R3, -0x4, RZ ;  /* 0xfffffffc03087810 */ /* 0x000fe20007ffe0ff */
[----:B------:R-:W-:Y:S02]  /*0730*/  @!P5 VIADD R27, R22, 0x1 ;  /* 0x00000001161bd836 */ /* 0x000fe40000000000 */
[----:B------:R-:W2:Y:S01]  /*0740*/  @!P5 LDS R19, [UR7+0x8] ;  /* 0x00000807ff13d984 */ /* 0x000ea20008000800 */
[----:B------:R-:W3:Y:S01]  /*0750*/  @!P1 LDC.64 R6, c[0x0][0x380] ;  /* 0x0000e000ff069b82 */ /* 0x000ee20000000a00 */
[----:B------:R-:W-:-:S02]  /*0760*/  ISETP.EQ.OR P2, PT, R8, 0x1, P0 ;  /* 0x000000010800780c */ /* 0x000fc40000742670 */
[----:B------:R-:W4:Y:S04]  /*0770*/  @!P4 LDS R17, [UR7+0xc] ;  /* 0x00000c07ff11c984 */ /* 0x000f280008000800 */
[----:B------:R-:W5:Y:S01]  /*0780*/  @!P3 LDS R18, [UR7+0x10] ;  /* 0x00001007ff12b984 */ /* 0x000f620008000800 */
[----:B------:R-:W1:Y:S06]  /*0790*/  @!P5 LDC.64 R14, c[0x0][0x380] ;  /* 0x0000e000ff0edb82 */ /* 0x000e6c0000000a00 */
[----:B------:R-:W5:Y:S02]  /*07a0*/  @!P2 LDS R16, [UR7+0x14] ;  /* 0x00001407ff10a984 */ /* 0x000f640008000800 */
[----:B------:R-:W2:Y:S01]  /*07b0*/  @!P4 LDC.64 R12, c[0x0][0x380] ;  /* 0x0000e000ff0ccb82 */ /* 0x000ea20000000a00 */
[----:B0-----:R-:W-:-:S04]  /*07c0*/  @!P6 IMAD.WIDE.U32 R20, R22, 0x4, R20 ;  /* 0x000000041614e825 */ /* 0x001fc800078e0014 */
[----:B---3--:R-:W-:-:S04]  /*07d0*/  @!P1 IMAD.WIDE.U32 R6, R9, 0x4, R6 ;  /* 0x0000000409069825 */ /* 0x008fc800078e0006 */
[----:B------:R-:W-:Y:S02]  /*07e0*/  VIADD R9, R5, 0x6 ;  /* 0x0000000605097836 */ /* 0x000fe40000000000 */
[----:B-1----:R-:W-:Y:S01]  /*07f0*/  @!P5 IMAD.WIDE.U32 R14, R27, 0x4, R14 ;  /* 0x000000041b0ed825 */ /* 0x002fe200078e000e */
[----:B------:R-:W-:Y:S01]  /*0800*/  IADD3 R27, PT, PT, R22, 0x2, RZ ;  /* 0x00000002161b7810 */ /* 0x000fe20007ffe0ff */
[----:B------:R0:W-:Y:S01]  /*0810*/  @!P1 STG.E desc[UR8][R6.64], R11 ;  /* 0x0000000b06009986 */ /* 0x0001e2000c101908 */
[----:B------:R-:W-:Y:S02]  /*0820*/  ISETP.EQ.OR P1, PT, R9, -0x1, P0 ;  /* 0xffffffff0900780c */ /* 0x000fe40000722670 */
[----:B------:R-:W1:Y:S01]  /*0830*/  @!P3 LDC.64 R8, c[0x0][0x380] ;  /* 0x0000e000ff08bb82 */ /* 0x000e620000000a00 */
[----:B------:R3:W-:Y:S01]  /*0840*/  @!P6 STG.E desc[UR8][R20.64], R25 ;  /* 0x000000191400e986 */ /* 0x0007e2000c101908 */
[----:B------:R-:W-:Y:S01]  /*0850*/  ISETP.EQ.OR P6, PT, R10, 0x1, P0 ;  /* 0x000000010a00780c */ /* 0x000fe200007c2670 */
[----:B--2---:R-:W-:-:S02]  /*0860*/  @!P4 IMAD.WIDE.U32 R12, R27, 0x4, R12 ;  /* 0x000000041b0cc825 */ /* 0x004fc400078e000c */
[----:B------:R2:W-:Y:S01]  /*0870*/  @!P5 STG.E desc[UR8][R14.64], R19 ;  /* 0x000000130e00d986 */ /* 0x0005e2000c101908 */
[----:B------:R-:W-:Y:S01]  /*0880*/  ISETP.EQ.OR P5, PT, R24, -0x1, P0 ;  /* 0xffffffff1800780c */ /* 0x000fe200007a2670 */
[----:B------:R-:W-:Y:S01]  /*0890*/  @!P3 VIADD R27, R22, 0x3 ;  /* 0x00000003161bb836 */ /* 0x000fe20000000000 */
[----:B0-----:R-:W0:Y:S01]  /*08a0*/  @!P2 LDC.64 R6, c[0x0][0x380] ;  /* 0x0000e000ff06ab82 */ /* 0x001e220000000a00 */
[----:B----4-:R4:W-:Y:S01]  /*08b0*/  @!P4 STG.E desc[UR8][R12.64], R17 ;  /* 0x000000110c00c986 */ /* 0x0109e2000c101908 */
[----:B------:R-:W-:Y:S02]  /*08c0*/  ISETP.EQ.OR P4, PT, R26, 0x1, P0 ;  /* 0x000000011a00780c */ /* 0x000fe40000782670 */
[----:B---3--:R-:W-:Y:S01]  /*08d0*/  IADD3 R20, PT, PT, R5, 0xa, RZ ;  /* 0x0000000a05147810 */ /* 0x008fe20007ffe0ff */
[----:B------:R-:W3:Y:S01]  /*08e0*/  @!P1 LDS R23, [UR7+0x18] ;  /* 0x00001807ff179984 */ /* 0x000ee20008000800 */
[C---:B------:R-:W-:Y:S02]  /*08f0*/  @!P1 IADD3 R29, PT, PT, R22.reuse, 0x5, RZ ;  /* 0x00000005161d9810 */ /* 0x040fe40007ffe0ff */
[----:B------:R-:W3:Y:S01]  /*0900*/  @!P1 LDC.64 R10, c[0x0][0x380] ;  /* 0x0000e000ff0a9b82 */ /* 0x000ee20000000a00 */
[----:B------:R-:W3:Y:S01]  /*0910*/  @!P6 LDS R21, [UR7+0x1c] ;  /* 0x00001c07ff15e984 */ /* 0x000ee20008000800 */
[----:B--2---:R-:W-:-:S03]  /*0920*/  VIADD R15, R22, 0x4 ;  /* 0x00000004160f7836 */ /* 0x004fc60000000000 */
[----:B------:R-:W2:Y:S01]  /*0930*/  @!P5 LDS R17, [UR7+0x20] ;  /* 0x00002007ff11d984 */ /* 0x000ea20008000800 */
[----:B-1----:R-:W-:Y:S02]  /*0940*/  @!P3 IMAD.WIDE.U32 R24, R27, 0x4, R8 ;  /* 0x000000041b18b825 */ /* 0x002fe400078e0008 */
[----:B----4-:R-:W1:Y:S01]  /*0950*/  @!P5 LDC.64 R12, c[0x0][0x380] ;  /* 0x0000e000ff0cdb82 */ /* 0x010e620000000a00 */
[----:B------:R-:W4:Y:S01]  /*0960*/  @!P4 LDS R19, [UR7+0x24] ;  /* 0x00002407ff13c984 */ /* 0x000f220008000800 */
[----:B------:R-:W-:-:S03]  /*0970*/  VIADD R27, R22, 0x6 ;  /* 0x00000006161b7836 */ /* 0x000fc60000000000 */
[----:B-----5:R-:W-:Y:S01]  /*0980*/  @!P3 STG.E desc[UR8][R24.64], R18 ;  /* 0x000000121800b986 */ /* 0x020fe2000c101908 */
[----:B------:R-:W-:Y:S01]  /*0990*/  ISETP.EQ.OR P3, PT, R20, -0x1, P0 ;  /* 0xffffffff1400780c */ /* 0x000fe20000762670 */
[----:B0-----:R-:W-:Y:S01]  /*09a0*/  @!P2 IMAD.WIDE.U32 R14, R15, 0x4, R6 ;  /* 0x000000040f0ea825 */ /* 0x001fe200078e0006 */
[----:B------:R-:W0:Y:S03]  /*09b0*/  @!P6 LDC.64 R8, c[0x0][0x380] ;  /* 0x0000e000ff08eb82 */ /* 0x000e260000000a00 */
[----:B------:R-:W-:Y:S01]  /*09c0*/  VIADD R6, R3, 0xfffffff6 ;  /* 0xfffffff603067836 */ /* 0x000fe20000000000 */
[----:B------:R5:W-:Y:S01]  /*09d0*/  @!P2 STG.E desc[UR8][R14.64], R16 ;  /* 0x000000100e00a986 */ /* 0x000be2000c101908 */
[----:B---3--:R-:W-:-:S03]  /*09e0*/  @!P1 IMAD.WIDE.U32 R28, R29, 0x4, R10 ;  /* 0x000000041d1c9825 */ /* 0x008fc600078e000a */
[----:B------:R-:W-:Y:S02]  /*09f0*/  ISETP.EQ.OR P2, PT, R6, 0x1, P0 ;  /* 0x000000010600780c */ /* 0x000fe40000742670 */
[----:B------:R-:W-:Y:S01]  /*0a00*/  IADD3 R10, PT, PT, R5, 0xc, RZ ;  /* 0x0000000c050a7810 */ /* 0x000fe20007ffe0ff */
[----:B------:R-:W3:Y:S01]  /*0a10*/  @!P4 LDC.64 R6, c[0x0][0x380] ;  /* 0x0000e000ff06cb82 */ /* 0x000ee20000000a00 */
[----:B------:R-:W4:Y:S01]  /*0a20*/  @!P3 LDS R18, [UR7+0x28] ;  /* 0x00002807ff12b984 */ /* 0x000f220008000800 */
[----:B-----5:R-:W-:Y:S01]  /*0a30*/  IADD3 R14, PT, PT, R3, -0xc, RZ ;  /* 0xfffffff4030e7810 */ /* 0x020fe20007ffe0ff */
[----:B------:R-:W-:Y:S02]  /*0a40*/  @!P5 VIADD R15, R22, 0x7 ;  /* 0x00000007160fd836 */ /* 0x000fe40000000000 */
[----:B------:R-:W-:Y:S01]  /*0a50*/  VIADD R16, R5, 0xe ;  /* 0x0000000e05107836 */ /* 0x000fe20000000000 */
[----:B------:R5:W-:Y:S01]  /*0a60*/  @!P1 STG.E desc[UR8][R28.64], R23 ;  /* 0x000000171c009986 */ /* 0x000be2000c101908 */
[----:B------:R-:W-:Y:S01]  /*0a70*/  ISETP.EQ.OR P1, PT, R10, -0x1, P0 ;  /* 0xffffffff0a00780c */ /* 0x000fe20000722670 */
[----:B-1----:R-:W-:Y:S01]  /*0a80*/  @!P5 IMAD.WIDE.U32 R12, R15, 0x4, R12 ;  /* 0x000000040f0cd825 */ /* 0x002fe200078e000c */
[----:B------:R-:W1:Y:S01]  /*0a90*/  @!P3 LDC.64 R10, c[0x0][0x380] ;  /* 0x0000e000ff0abb82 */ /* 0x000e620000000a00 */
[----:B------:R-:W1:Y:S02]  /*0aa0*/  @!P2 LDS R20, [UR7+0x2c] ;  /* 0x00002c07ff14a984 */ /* 0x000e640008000800 */
[----:B0-----:R-:W-:-:S05]  /*0ab0*/  @!P6 IMAD.WIDE.U32 R26, R27, 0x4, R8 ;  /* 0x000000041b1ae825 */ /* 0x001fca00078e0008 */
[----:B------:R-:W0:Y:S01]  /*0ac0*/  @!P2 LDC.64 R8, c[0x0][0x380] ;  /* 0x0000e000ff08ab82 */ /* 0x000e220000000a00 */
[----:B-----5:R-:W-:Y:S01]  /*0ad0*/  IADD3 R23, PT, PT, R22, 0x8, RZ ;  /* 0x0000000816177810 */ /* 0x020fe20007ffe0ff */
[----:B------:R5:W-:Y:S01]  /*0ae0*/  @!P6 STG.E desc[UR8][R26.64], R21 ;  /* 0x000000151a00e986 */ /* 0x000be2000c101908 */
[----:B------:R-:W-:Y:S02]  /*0af0*/  ISETP.EQ.OR P6, PT, R14, 0x1, P0 ;  /* 0x000000010e00780c */ /* 0x000fe400007c2670 */
[----:B------:R-:W-:Y:S01]  /*0b00*/  IADD3 R29, PT, PT, R22, 0xe, RZ ;  /* 0x0000000e161d7810 */ /* 0x000fe20007ffe0ff */
[----:B------:R-:W0:Y:S01]  /*0b10*/  @!P1 LDS R24, [UR7+0x30] ;  /* 0x00003007ff189984 */ /* 0x000e220008000800 */
[----:B---3--:R-:W-:Y:S01]  /*0b20*/  @!P4 IMAD.WIDE.U32 R14, R23, 0x4, R6 ;  /* 0x00000004170ec825 */ /* 0x008fe200078e0006 */
[----:B------:R-:W-:Y:S01]  /*0b30*/  IADD3 R23, PT, PT, R3, -0xe, RZ ;  /* 0xfffffff203177810 */ /* 0x000fe20007ffe0ff */
[----:B------:R-:W3:Y:S01]  /*0b40*/  @!P1 LDC.64 R6, c[0x0][0x380] ;  /* 0x0000e000ff069b82 */ /* 0x000ee20000000a00 */
[----:B--2---:R2:W-:Y:S01]  /*0b50*/  @!P5 STG.E desc[UR8][R12.64], R17 ;  /* 0x000000110c00d986 */ /* 0x0045e2000c101908 */
[----:B------:R-:W-:-:S02]  /*0b60*/  ISETP.EQ.OR P5, PT, R16, -0x1, P0 ;  /* 0xffffffff1000780c */ /* 0x000fc400007a2670 */
[----:B------:R-:W-:Y:S01]  /*0b70*/  IADD3 R16, PT, PT, R5, 0x10, RZ ;  /* 0x0000001005107810 */ /* 0x000fe20007ffe0ff */
[C---:B-----5:R-:W-:Y:S01]  /*0b80*/  @!P3 VIADD R21, R22.reuse, 0x9 ;  /* 0x000000091615b836 */ /* 0x060fe20000000000 */
[----:B----4-:R4:W-:Y:S01]  /*0b90*/  @!P4 STG.E desc[UR8][R14.64], R19 ;  /* 0x000000130e00c986 */ /* 0x0109e2000c101908 */
[C---:B------:R-:W-:Y:S01]  /*0ba0*/  VIADD R27, R22.reuse, 0xa ;  /* 0x0000000a161b7836 */ /* 0x040fe20000000000 */
[----:B------:R-:W-:Y:S01]  /*0bb0*/  ISETP.EQ.OR P4, PT, R23, 0x1, P0 ;  /* 0x000000011700780c */ /* 0x000fe20000782670 */
[----:B-1----:R-:W-:Y:S01]  /*0bc0*/  @!P3 IMAD.WIDE.U32 R10, R21, 0x4, R10 ;  /* 0x00000004150ab825 */ /* 0x002fe200078e000a */
[----:B------:R-:W1:Y:S03]  /*0bd0*/  @!P6 LDS R25, [UR7+0x34] ;  /* 0x00003407ff19e984 */ /* 0x000e660008000800 */
[----:B--2---:R-:W-:Y:S01]  /*0be0*/  VIADD R13, R22, 0xc ;  /* 0x0000000c160d7836 */ /* 0x004fe20000000000 */
[----:B------:R2:W-:Y:S01]  /*0bf0*/  @!P3 STG.E desc[UR8][R10.64], R18 ;  /* 0x000000120a00b986 */ /* 0x0005e2000c101908 */
[----:B------:R-:W-:Y:S01]  /*0c00*/  ISETP.EQ.OR P3, PT, R16, -0x1, P0 ;  /* 0xffffffff1000780c */ /* 0x000fe20000762670 */
[----:B0-----:R-:W-:Y:S01]  /*0c10*/  @!P2 IMAD.WIDE.U32 R26, R27, 0x4, R8 ;  /* 0x000000041b1aa825 */ /* 0x001fe200078e0008 */
[----:B------:R-:W-:Y:S01]  /*0c20*/  IADD3 R8, PT, PT, R3, -0x10, RZ ;  /* 0xfffffff003087810 */ /* 0x000fe20007ffe0ff */
[----:B------:R-:W0:Y:S01]  /*0c30*/  @!P6 LDC.64 R16, c[0x0][0x380] ;  /* 0x0000e000ff10eb82 */ /* 0x000e220000000a00 */
[----:B------:R-:W5:Y:S01]  /*0c40*/  @!P5 LDS R21, [UR7+0x38] ;  /* 0x00003807ff15d984 */ /* 0x000f620008000800 */
[----:B------:R-:W-:-:S03]  /*0c50*/  @!P1 VIADD R9, R22, 0xb ;  /* 0x0000000b16099836 */ /* 0x000fc60000000000 */
[----:B------:R-:W5:Y:S01]  /*0c60*/  @!P4 LDS R23, [UR7+0x3c] ;  /* 0x00003c07ff17c984 */ /* 0x000f620008000800 */
[----:B---3--:R-:W-:Y:S02]  /*0c70*/  @!P1 IMAD.WIDE.U32 R6, R9, 0x4, R6 ;  /* 0x0000000409069825 */ /* 0x008fe400078e0006 */
[----:B----4-:R-:W3:Y:S01]  /*0c80*/  @!P5 LDC.64 R14, c[0x0][0x380] ;  /* 0x0000e000ff0edb82 */ /* 0x010ee20000000a00 */
[----:B------:R4:W-:Y:S01]  /*0c90*/  @!P2 STG.E desc[UR8][R26.64], R20 ;  /* 0x000000141a00a986 */ /* 0x0009e2000c101908 */
[----:B------:R-:W-:Y:S02]  /*0ca0*/  ISETP.EQ.OR P2, PT, R8, 0x1, P0 ;  /* 0x000000010800780c */ /* 0x000fe40000742670 */
[----:B------:R-:W-:Y:S01]  /*0cb0*/  IADD3 R8, PT, PT, R5, 0x12, RZ ;  /* 0x0000001205087810 */ /* 0x000fe20007ffe0ff */
[----:B------:R-:W5:Y:S03]  /*0cc0*/  @!P3 LDS R18, [UR7+0x40] ;  /* 0x00004007ff12b984 */ /* 0x000f660008000800 */
[----:B--2---:R-:W2:Y:S01]  /*0cd0*/  @!P3 LDC.64 R10, c[0x0][0x380] ;  /* 0x0000e000ff0abb82 */ /* 0x004ea20000000a00 */
[----:B------:R1:W-:Y:S01]  /*0ce0*/  @!P1 STG.E desc[UR8][R6.64], R24 ;  /* 0x0000001806009986 */ /* 0x0003e2000c101908 */
[----:B------:R-:W-:Y:S01]  /*0cf0*/  ISETP.EQ.OR P1, PT, R8, -0x1, P0 ;  /* 0xffffffff0800780c */ /* 0x000fe20000722670 */
[----:B----4-:R-:W-:Y:S01]  /*0d00*/  @!P5 VIADD R27, R22, 0xd ;  /* 0x0000000d161bd836 */ /* 0x010fe20000000000 */
[----:B------:R-:W-:-:S03]  /*0d10*/  IADD3 R26, PT, PT, R3, -0x12, RZ ;  /* 0xffffffee031a7810 */ /* 0x000fc60007ffe0ff */
[----:B------:R-:W4:Y:S01]  /*0d20*/  @!P2 LDS R19, [UR7+0x44] ;  /* 0x00004407ff13a984 */ /* 0x000f220008000800 */
[----:B------:R-:W4:Y:S01]  /*0d30*/  @!P4 LDC.64 R8, c[0x0][0x380] ;  /* 0x0000e000ff08cb82 */ /* 0x000f220000000a00 */
[----:B0-----:R-:W-:-:S04]  /*0d40*/  @!P6 IMAD.WIDE.U32 R16, R13, 0x4, R16 ;  /* 0x000000040d10e825 */ /* 0x001fc800078e0010 */
[----:B-1----:R-:W-:-:S03]  /*0d50*/  VIADD R24, R5, 0x14 ;  /* 0x0000001405187836 */ /* 0x002fc60000000000 */
[----:B------:R-:W0:Y:S01]  /*0d60*/  @!P2 LDC.64 R12, c[0x0][0x380] ;  /* 0x0000e000ff0cab82 */ /* 0x000e220000000a00 */
[----:B------:R-:W1:Y:S01]  /*0d70*/  @!P1 LDS R20, [UR7+0x48] ;  /* 0x00004807ff149984 */ /* 0x000e620008000800 */
[----:B---3--:R-:W-:Y:S01]  /*0d80*/  @!P5 IMAD.WIDE.U32 R14, R27, 0x4, R14 ;  /* 0x000000041b0ed825 */ /* 0x008fe200078e000e */
[----:B------:R-:W-:Y:S02]  /*0d90*/  @!P3 IADD3 R27, PT, PT, R22, 0xf, RZ ;  /* 0x0000000f161bb810 */ /* 0x000fe40007ffe0ff */
[----:B------:R3:W-:Y:S01]  /*0da0*/  @!P6 STG.E desc[UR8][R16.64], R25 ;  /* 0x000000191000e986 */ /* 0x0007e2000c101908 */
[----:B------:R-:W-:Y:S02]  /*0db0*/  ISETP.EQ.OR P6, PT, R26, 0x1, P0 ;  /* 0x000000011a00780c */ /* 0x000fe400007c2670 */
[----:B------:R-:W1:Y:S01]  /*0dc0*/  @!P1 LDC.64 R6, c[0x0][0x380] ;  /* 0x0000e000ff069b82 */ /* 0x000e620000000a00 */
[----:B--2---:R-:W-:Y:S01]  /*0dd0*/  @!P3 IMAD.WIDE.U32 R10, R27, 0x4, R10 ;  /* 0x000000041b0ab825 */ /* 0x004fe200078e000a */
[----:B-----5:R2:W-:Y:S01]  /*0de0*/  @!P5 STG.E desc[UR8][R14.64], R21 ;  /* 0x000000150e00d986 */ /* 0x0205e2000c101908 */
[----:B------:R-:W-:-:S02]  /*0df0*/  ISETP.EQ.OR P5, PT, R24, -0x1, P0 ;  /* 0xffffffff1800780c */ /* 0x000fc400007a2670 */
[----:B------:R-:W-:Y:S01]  /*0e00*/  IADD3 R26, PT, PT, R3, -0x1a, RZ ;  /* 0xffffffe6031a7810 */ /* 0x000fe20007ffe0ff */
[----:B----4-:R-:W-:Y:S01]  /*0e10*/  @!P4 IMAD.WIDE.U32 R8, R29, 0x4, R8 ;  /* 0x000000041d08c825 */ /* 0x010fe200078e0008 */
[----:B---3--:R-:W-:-:S04]  /*0e20*/  IADD3 R17, PT, PT, R5, 0x16, RZ ;  /* 0x0000001605117810 */ /* 0x008fc80007ffe0ff */
[----:B------:R-:W3:Y:S01]  /*0e30*/  @!P6 LDS R27, [UR7+0x4c] ;  /* 0x00004c07ff1be984 */ /* 0x000ee20008000800 */
[----:B------:R-:W-:Y:S02]  /*0e40*/  VIADD R16, R3, 0xffffffec ;  /* 0xffffffec03107836 */ /* 0x000fe40000000000 */
[----:B------:R-:W-:Y:S01]  /*0e50*/  VIADD R29, R22, 0x10 ;  /* 0x00000010161d7836 */ /* 0x000fe20000000000 */
[----:B------:R4:W-:Y:S01]  /*0e60*/  @!P4 STG.E desc[UR8][R8.64], R23 ;  /* 0x000000170800c986 */ /* 0x0009e2000c101908 */
[----:B--2---:R-:W2:Y:S01]  /*0e70*/  @!P5 LDC.64 R14, c[0x0][0x380] ;  /* 0x0000e000ff0edb82 */ /* 0x004ea20000000a00 */
[----:B------:R-:W-:Y:S01]  /*0e80*/  ISETP.EQ.OR P4, PT, R16, 0x1, P0 ;  /* 0x000000011000780c */ /* 0x000fe20000782670 */
[----:B0-----:R-:W-:Y:S01]  /*0e90*/  @!P2 IMAD.WIDE.U32 R28, R29, 0x4, R12 ;  /* 0x000000041d1ca825 */ /* 0x001fe200078e000c */
[----:B------:R0:W-:Y:S01]  /*0ea0*/  @!P3 STG.E desc[UR8][R10.64], R18 ;  /* 0x000000120a00b986 */ /* 0x0001e2000c101908 */
[----:B------:R-:W-:-:S03]  /*0eb0*/  ISETP.EQ.OR P3, PT, R17, -0x1, P0 ;  /* 0xffffffff1100780c */ /* 0x000fc60000762670 */
[----:B------:R5:W-:Y:S01]  /*0ec0*/  @!P2 STG.E desc[UR8][R28.64], R19 ;  /* 0x000000131c00a986 */ /* 0x000be2000c101908 */
[----:B------:R-:W3:Y:S01]  /*0ed0*/  @!P6 LDC.64 R16, c[0x0][0x380] ;  /* 0x0000e000ff10eb82 */ /* 0x000ee20000000a00 */
[C---:B----4-:R-:W-:Y:S01]  /*0ee0*/  @!P1 IADD3 R9, PT, PT, R22.reuse, 0x11, RZ ;  /* 0x0000001116099810 */ /* 0x050fe20007ffe0ff */
[----:B------:R-:W-:Y:S01]  /*0ef0*/  VIADD R8, R3, 0xffffffea ;  /* 0xffffffea03087836 */ /* 0x000fe20000000000 */
[----:B------:R-:W4:Y:S01]  /*0f00*/  @!P5 LDS R21, [UR7+0x50] ;  /* 0x00005007ff15d984 */ /* 0x000f220008000800 */
[----:B------:R-:W-:Y:S02]  /*0f10*/  @!P5 VIADD R23, R22, 0x13 ;  /* 0x000000131617d836 */ /* 0x000fe40000000000 */
[----:B-1----:R-:W-:Y:S01]  /*0f20*/  @!P1 IMAD.WIDE.U32 R6, R9, 0x4, R6 ;  /* 0x0000000409069825 */ /* 0x002fe200078e0006 */
[----:B------:R-:W-:Y:S01]  /*0f30*/  ISETP.EQ.OR P2, PT, R8, 0x1, P0 ;  /* 0x000000010800780c */ /* 0x000fe20000742670 */
[----:B------:R-:W1:Y:S01]  /*0f40*/  @!P4 LDS R25, [UR7+0x54] ;  /* 0x00005407ff19c984 */ /* 0x000e620008000800 */
[----:B------:R-:W-:Y:S01]  /*0f50*/  IADD3 R8, PT, PT, R5, 0x18, RZ ;  /* 0x0000001805087810 */ /* 0x000fe20007ffe0ff */
[----:B------:R-:W4:Y:S01]  /*0f60*/  @!P4 LDC.64 R12, c[0x0][0x380] ;  /* 0x0000e000ff0ccb82 */ /* 0x000f220000000a00 */
[----:B------:R-:W-:Y:S01]  /*0f70*/  VIADD R9, R22, 0x12 ;  /* 0x0000001216097836 */ /* 0x000fe20000000000 */
[----:B------:R3:W-:Y:S01]  /*0f80*/  @!P1 STG.E desc[UR8][R6.64], R20 ;  /* 0x0000001406009986 */ /* 0x0007e2000c101908 */
[----:B------:R-:W-:Y:S01]  /*0f90*/  ISETP.EQ.OR P1, PT, R8, -0x1, P0 ;  /* 0xffffffff0800780c */ /* 0x000fe20000722670 */
[----:B--2---:R-:W-:Y:S01]  /*0fa0*/  @!P5 IMAD.WIDE.U32 R14, R23, 0x4, R14 ;  /* 0x00000004170ed825 */ /* 0x004fe200078e000e */
[----:B------:R-:W-:Y:S01]  /*0fb0*/  IADD3 R8, PT, PT, R3, -0x18, RZ ;  /* 0xffffffe803087810 */ /* 0x000fe20007ffe0ff */
[----:B------:R-:W2:Y:S01]  /*0fc0*/  @!P3 LDS R18, [UR7+0x58] ;  /* 0x00005807ff12b984 */ /* 0x000ea20008000800 */
[C---:B------:R-:W-:Y:S01]  /*0fd0*/  IADD3 R23, PT, PT, R22.reuse, 0x14, RZ ;  /* 0x0000001416177810 */ /* 0x040fe20007ffe0ff */
[----:B0-----:R-:W0:Y:S01]  /*0fe0*/  @!P3 LDC.64 R10, c[0x0][0x380] ;  /* 0x0000e000ff0abb82 */ /* 0x001e220000000a00 */
[----:B-----5:R-:W-:Y:S01]  /*0ff0*/  @!P3 VIADD R29, R22, 0x15 ;  /* 0x00000015161db836 */ /* 0x020fe20000000000 */
[----:B------:R-:W5:Y:S01]  /*1000*/  @!P2 LDS R19, [UR7+0x5c] ;  /* 0x00005c07ff13a984 */ /* 0x000f620008000800 */
[----:B---3--:R-:W-:-:S05]  /*1010*/  @!P6 IMAD.WIDE.U32 R16, R9, 0x4, R16 ;  /* 0x000000040910e825 */ /* 0x008fca00078e0010 */
[----:B------:R-:W3:Y:S01]  /*1020*/  @!P1 LDS R24, [UR7+0x60] ;  /* 0x00006007ff189984 */ /* 0x000ee20008000800 */
[----:B------:R-:W2:Y:S01]  /*1030*/  @!P2 LDC.64 R6, c[0x0][0x380] ;  /* 0x0000e000ff06ab82 */ /* 0x000ea20000000a00 */
[----:B------:R-:W-:Y:S02]  /*1040*/  VIADD R20, R5, 0x1a ;  /* 0x0000001a05147836 */ /* 0x000fe40000000000 */
[----:B------:R1:W-:Y:S01]  /*1050*/  @!P6 STG.E desc[UR8][R16.64], R27 ;  /* 0x0000001b1000e986 */ /* 0x0003e2000c101908 */
[----:B------:R-:W-:Y:S01]  /*1060*/  ISETP.EQ.OR P6, PT, R8, 0x1, P0 ;  /* 0x000000010800780c */ /* 0x000fe200007c2670 */
[----:B----4-:R-:W-:-:S03]  /*1070*/  @!P4 IMAD.WIDE.U32 R12, R23, 0x4, R12 ;  /* 0x00000004170cc825 */ /* 0x010fc600078e000c */
[----:B------:R-:W4:Y:S01]  /*1080*/  @!P1 LDC.64 R8, c[0x0][0x380] ;  /* 0x0000e000ff089b82 */ /* 0x000f220000000a00 */
[----:B0-----:R-:W-:Y:S01]  /*1090*/  @!P3 IMAD.WIDE.U32 R10, R29, 0x4, R10 ;  /* 0x000000041d0ab825 */ /* 0x001fe200078e000a */
[----:B------:R0:W-:Y:S01]  /*10a0*/  @!P5 STG.E desc[UR8][R14.64], R21 ;  /* 0x000000150e00d986 */ /* 0x0001e2000c101908 */
[----:B-1----:R-:W-:Y:S02]  /*10b0*/  IADD3 R16, PT, PT, R5, 0x1c, RZ ;  /* 0x0000001c05107810 */ /* 0x002fe40007ffe0ff */
[----:B------:R-:W-:-:S04]  /*10c0*/  ISETP.EQ.OR P5, PT, R20, -0x1, P0 ;  /* 0xffffffff1400780c */ /* 0x000fc800007a2670 */
[----:B------:R-:W1:Y:S01]  /*10d0*/  @!P6 LDS R23, [UR7+0x64] ;  /* 0x00006407ff17e984 */ /* 0x000e620008000800 */
[C---:B------:R-:W-:Y:S01]  /*10e0*/  VIADD R17, R22.reuse, 0x16 ;  /* 0x0000001616117836 */ /* 0x040fe20000000000 */
[C---:B------:R-:W-:Y:S01]  /*10f0*/  IADD3 R29, PT, PT, R22.reuse, 0x1a, RZ ;  /* 0x0000001a161d7810 */ /* 0x040fe20007ffe0ff */
[----:B------:R-:W-:Y:S01]  /*1100*/  VIADD R27, R22, 0x18 ;  /* 0x00000018161b7836 */ /* 0x000fe20000000000 */
[----:B------:R3:W-:Y:S01]  /*1110*/  @!P4 STG.E desc[UR8][R12.64], R25 ;  /* 0x000000190c00c986 */ /* 0x0007e2000c101908 */
[----:B------:R-:W-:Y:S01]  /*1120*/  ISETP.EQ.OR P4, PT, R26, 0x1, P0 ;  /* 0x000000011a00780c */ /* 0x000fe20000782670 */
[----:B--2---:R-:W-:Y:S01]  /*1130*/  @!P2 IMAD.WIDE.U32 R6, R17, 0x4, R6 ;  /* 0x000000041106a825 */ /* 0x004fe200078e0006 */
[----:B0-----:R-:W-:Y:S01]  /*1140*/  @!P1 IADD3 R15, PT, PT, R22, 0x17, RZ ;  /* 0x00000017160f9810 */ /* 0x001fe20007ffe0ff */
[----:B------:R0:W-:Y:S01]  /*1150*/  @!P3 STG.E desc[UR8][R10.64], R18 ;  /* 0x000000120a00b986 */ /* 0x0001e2000c101908 */
[----:B------:R-:W-:Y:S01]  /*1160*/  ISETP.EQ.OR P3, PT, R16, -0x1, P0 ;  /* 0xffffffff1000780c */ /* 0x000fe20000762670 */
[----:B------:R-:W2:Y:S02]  /*1170*/  @!P6 LDC.64 R20, c[0x0][0x380] ;  /* 0x0000e000ff14eb82 */ /* 0x000ea40000000a00 */
[----:B----4-:R-:W-:Y:S01]  /*1180*/  @!P1 IMAD.WIDE.U32 R8, R15, 0x4, R8 ;  /* 0x000000040f089825 */ /* 0x010fe200078e0008 */
[----:B-----5:R-:W-:Y:S01]  /*1190*/  @!P2 STG.E desc[UR8][R6.64], R19 ;  /* 0x000000130600a986 */ /* 0x020fe2000c101908 */
[----:B---3--:R-:W-:-:S02]  /*11a0*/  IADD3 R13, PT, PT, R5, 0x1e, RZ ;  /* 0x0000001e050d7810 */ /* 0x008fc40007ffe0ff */
[----:B------:R-:W-:Y:S01]  /*11b0*/  VIADD R12, R3, 0xffffffe4 ;  /* 0xffffffe4030c7836 */ /* 0x000fe20000000000 */
[----:B------:R-:W3:Y:S01]  /*11c0*/  @!P5 LDS R17, [UR7+0x68] ;  /* 0x00006807ff11d984 */ /* 0x000ee20008000800 */
[----:B------:R-:W4:Y:S03]  /*11d0*/  @!P5 LDC.64 R14, c[0x0][0x380] ;  /* 0x0000e000ff0edb82 */ /* 0x000f260000000a00 */
[----:B------:R-:W-:Y:S01]  /*11e0*/  ISETP.EQ.OR P2, PT, R12, 0x1, P0 ;  /* 0x000000010c00780c */ /* 0x000fe20000742670 */
[----:B------:R5:W-:Y:S01]  /*11f0*/  @!P1 STG.E desc[UR8][R8.64], R24 ;  /* 0x0000001808009986 */ /* 0x000be2000c101908 */
[----:B------:R-:W-:-:S03]  /*1200*/  ISETP.EQ.OR P1, PT, R13, -0x1, P0 ;  /* 0xffffffff0d00780c */ /* 0x000fc60000722670 */
[----:B------:R-:W3:Y:S01]  /*1210*/  @!P4 LDS R25, [UR7+0x6c] ;  /* 0x00006c07ff19c984 */ /* 0x000ee20008000800 */
[----:B------:R-:W3:Y:S03]  /*1220*/  @!P4 LDC.64 R12, c[0x0][0x380] ;  /* 0x0000e000ff0ccb82 */ /* 0x000ee60000000a00 */
[----:B------:R-:W3:Y:S04]  /*1230*/  @!P3 LDS R16, [UR7+0x70] ;  /* 0x00007007ff10b984 */ /* 0x000ee80008000800 */
[----:B------:R-:W3:Y:S01]  /*1240*/  @!P2 LDS R18, [UR7+0x74] ;  /* 0x00007407ff12a984 */ /* 0x000ee20008000800 */
[----:B0-----:R-:W0:Y:S01]  /*1250*/  @!P3 LDC.64 R10, c[0x0][0x380] ;  /* 0x0000e000ff0abb82 */ /* 0x001e220000000a00 */
[----:B--2---:R-:W-:Y:S01]  /*1260*/  @!P6 IMAD.WIDE.U32 R20, R27, 0x4, R20 ;  /* 0x000000041b14e825 */ /* 0x004fe200078e0014 */
[----:B-----5:R-:W-:Y:S01]  /*1270*/  IADD3 R24, PT, PT, R3, -0x1e, RZ ;  /* 0xffffffe203187810 */ /* 0x020fe20007ffe0ff */
[----:B------:R-:W2:Y:S02]  /*1280*/  @!P1 LDS R19, [UR7+0x78] ;  /* 0x00007807ff139984 */ /* 0x000ea40008000800 */
[----:B------:R-:W-:-:S02]  /*1290*/  @!P5 VIADD R27, R22, 0x19 ;  /* 0x00000019161bd836 */ /* 0x000fc40000000000 */
[----:B-1----:R1:W-:Y:S01]  /*12a0*/  @!P6 STG.E desc[UR8][R20.64], R23 ;  /* 0x000000171400e986 */ /* 0x0023e2000c101908 */
[----:B------:R-:W5:Y:S01]  /*12b0*/  @!P2 LDC.64 R6, c[0x0][0x380] ;  /* 0x0000e000ff06ab82 */ /* 0x000f620000000a00 */
[----:B------:R-:W-:Y:S01]  /*12c0*/  ISETP.EQ.OR P6, PT, R24, 0x1, P0 ;  /* 0x000000011800780c */ /* 0x000fe200007c2670 */
[----:B----4-:R-:W-:Y:S01]  /*12d0*/  @!P5 IMAD.WIDE.U32 R14, R27, 0x4, R14 ;  /* 0x000000041b0ed825 */ /* 0x010fe200078e000e */
[----:B------:R-:W-:-:S03]  /*12e0*/  @!P3 IADD3 R27, PT, PT, R22, 0x1b, RZ ;  /* 0x0000001b161bb810 */ /* 0x000fc60007ffe0ff */
[----:B------:R-:W-:Y:S02]  /*12f0*/  VIADD R24, R5, 0x20 ;  /* 0x0000002005187836 */ /* 0x000fe40000000000 */
[----:B------:R-:W4:Y:S01]  /*1300*/  @!P1 LDC.64 R8, c[0x0][0x380] ;  /* 0x0000e000ff089b82 */ /* 0x000f220000000a00 */
[----:B---3--:R-:W-:Y:S01]  /*1310*/  @!P4 IMAD.WIDE.U32 R12, R29, 0x4, R12 ;  /* 0x000000041d0cc825 */ /* 0x008fe200078e000c */
[----:B-1----:R-:W-:-:S03]  /*1320*/  IADD3 R21, PT, PT, R5, 0x22, RZ ;  /* 0x0000002205157810 */ /* 0x002fc60007ffe0ff */
[----:B------:R-:W-:Y:S01]  /*1330*/  VIADD R20, R3, 0xffffffe0 ;  /* 0xffffffe003147836 */ /* 0x000fe20000000000 */
[----:B------:R-:W1:Y:S01]  /*1340*/  @!P6 LDS R23, [UR7+0x7c] ;  /* 0x00007c07ff17e984 */ /* 0x000e620008000800 */
[----:B------:R-:W-:Y:S02]  /*1350*/  VIADD R29, R22, 0x1c ;  /* 0x0000001c161d7836 */ /* 0x000fe40000000000 */
[----:B0-----:R-:W-:Y:S01]  /*1360*/  @!P3 IMAD.WIDE.U32 R10, R27, 0x4, R10 ;  /* 0x000000041b0ab825 */ /* 0x001fe200078e000a */
[----:B------:R0:W-:Y:S01]  /*1370*/  @!P5 STG.E desc[UR8][R14.64], R17 ;  /* 0x000000110e00d986 */ /* 0x0001e2000c101908 */
[----:B------:R-:W-:Y:S02]  /*1380*/  ISETP.EQ.OR P5, PT, R24, -0x1, P0 ;  /* 0xffffffff1800780c */ /* 0x000fe400007a2670 */
[----:B------:R-:W-:Y:S01]  /*1390*/  @!P1 IADD3 R27, PT, PT, R22, 0x1d, RZ ;  /* 0x0000001d161b9810 */ /* 0x000fe20007ffe0ff */
[----:B------:R3:W-:Y:S01]  /*13a0*/  @!P4 STG.E desc[UR8][R12.64], R25 ;  /* 0x000000190c00c986 */ /* 0x0007e2000c101908 */
[----:B------:R-:W-:Y:S01]  /*13b0*/  ISETP.EQ.OR P4, PT, R20, 0x1, P0 ;  /* 0x000000011400780c */ /* 0x000fe20000782670 */
[----:B-----5:R-:W-:Y:S01]  /*13c0*/  @!P2 IMAD.WIDE.U32 R6, R29, 0x4, R6 ;  /* 0x000000041d06a825 */ /* 0x020fe200078e0006 */
[----:B------:R-:W-:Y:S01]  /*13d0*/  IADD3 R24, PT, PT, R5, 0x26, RZ ;  /* 0x0000002605187810 */ /* 0x000fe20007ffe0ff */
[----:B------:R-:W-:Y:S01]  /*13e0*/  @!P3 STG.E desc[UR8][R10.64], R16 ;  /* 0x000000100a00b986 */ /* 0x000fe2000c101908 */
[----:B------:R-:W-:Y:S01]  /*13f0*/  ISETP.EQ.OR P3, PT, R21, -0x1, P0 ;  /* 0xffffffff1500780c */ /* 0x000fe20000762670 */
[----:B------:R-:W-:Y:S01]  /*1400*/  VIADD R29, R22, 0x20 ;  /* 0x00000020161d7836 */ /* 0x000fe20000000000 */
[----:B0-----:R-:W0:Y:S01]  /*1410*/  @!P6 LDC.64 R14, c[0x0][0x380] ;  /* 0x0000e000ff0eeb82 */ /* 0x001e220000000a00 */
[----:B------:R5:W-:Y:S01]  /*1420*/  @!P2 STG.E desc[UR8][R6.64], R18 ;  /* 0x000000120600a986 */ /* 0x000be2000c101908 */
[----:B----4-:R-:W-:Y:S01]  /*1430*/  @!P1 IMAD.WIDE.U32 R26, R27, 0x4, R8 ;  /* 0x000000041b1a9825 */ /* 0x010fe200078e0008 */
[----:B---3--:R-:W-:-:S03]  /*1440*/  IADD3 R12, PT, PT, R5, 0x24, RZ ;  /* 0x00000024050c7810 */ /* 0x008fc60007ffe0ff */
[C---:B------:R-:W-:Y:S01]  /*1450*/  VIADD R8, R3.reuse, 0xffffffde ;  /* 0xffffffde03087836 */ /* 0x040fe20000000000 */
[----:B------:R-:W3:Y:S04]  /*1460*/  @!P5 LDS R25, [UR7+0x80] ;  /* 0x00008007ff19d984 */ /* 0x000ee80008000800 */
[----:B------:R-:W-:Y:S01]  /*1470*/  ISETP.EQ.OR P2, PT, R8, 0x1, P0 ;  /* 0x000000010800780c */ /* 0x000fe20000742670 */
[----:B--2---:R2:W-:Y:S01]  /*1480*/  @!P1 STG.E desc[UR8][R26.64], R19 ;  /* 0x000000131a009986 */ /* 0x0045e2000c101908 */
[----:B------:R-:W4:Y:S01]  /*1490*/  @!P5 LDC.64 R8, c[0x0][0x380] ;  /* 0x0000e000ff08db82 */ /* 0x000f220000000a00 */
[----:B------:R-:W-:Y:S01]  /*14a0*/  ISETP.EQ.OR P1, PT, R12, -0x1, P0 ;  /* 0xffffffff0c00780c */ /* 0x000fe20000722670 */
[----:B-----5:R-:W-:Y:S01]  /*14b0*/  VIADD R7, R22, 0x1e ;  /* 0x0000001e16077836 */ /* 0x020fe20000000000 */
[----:B------:R-:W5:Y:S01]  /*14c0*/  @!P4 LDS R17, [UR7+0x84] ;  /* 0x00008407ff11c984 */ /* 0x000f620008000800 */
[----:B------:R-:W-:-:S03]  /*14d0*/  IADD3 R18, PT, PT, R3, -0x24, RZ ;  /* 0xffffffdc03127810 */ /* 0x000fc60007ffe0ff */
[----:B------:R-:W5:Y:S01]  /*14e0*/  @!P3 LDS R21, [UR7+0x88] ;  /* 0x00008807ff15b984 */ /* 0x000f620008000800 */
[----:B------:R-:W3:Y:S03]  /*14f0*/  @!P3 LDC.64 R10, c[0x0][0x380] ;  /* 0x0000e000ff0abb82 */ /* 0x000ee60000000a00 */
[----:B------:R-:W5:Y:S01]  /*1500*/  @!P2 LDS R16, [UR7+0x8c] ;  /* 0x00008c07ff10a984 */ /* 0x000f620008000800 */
[----:B0-----:R-:W-:Y:S01]  /*1510*/  @!P6 IMAD.WIDE.U32 R14, R7, 0x4, R14 ;  /* 0x00000004070ee825 */ /* 0x001fe200078e000e */
[C---:B--2---:R-:W-:Y:S02]  /*1520*/  @!P3 IADD3 R27, PT, PT, R22.reuse, 0x21, RZ ;  /* 0x00000021161bb810 */ /* 0x044fe40007ffe0ff */
[----:B------:R-:W0:Y:S01]  /*1530*/  @!P1 LDS R20, [UR7+0x90] ;  /* 0x00009007ff149984 */ /* 0x000e220008000800 */
[----:B------:R-:W2:Y:S01]  /*1540*/  @!P4 LDC.64 R12, c[0x0][0x380] ;  /* 0x0000e000ff0ccb82 */ /* 0x000ea20000000a00 */
[----:B------:R-:W-:-:S02]  /*1550*/  @!P5 VIADD R19, R22, 0x1f ;  /* 0x0000001f1613d836 */ /* 0x000fc40000000000 */
[----:B-1----:R1:W-:Y:S01]  /*1560*/  @!P6 STG.E desc[UR8][R14.64], R23 ;  /* 0x000000170e00e986 */ /* 0x0023e2000c101908 */
[----:B------:R-:W-:-:S04]  /*1570*/  ISETP.EQ.OR P6, PT, R18, 0x1, P0 ;  /* 0x000000011200780c */ /* 0x000fc800007c2670 */
[----:B------:R-:W0:Y:S01]  /*1580*/  @!P2 LDC.64 R6, c[0x0][0x380] ;  /* 0x0000e000ff06ab82 */ /* 0x000e220000000a00 */
[----:B----4-:R-:W-:Y:S01]  /*1590*/  @!P5 IMAD.WIDE.U32 R18, R19, 0x4, R8 ;  /* 0x000000041312d825 */ /* 0x010fe200078e0008 */
[----:B-1----:R-:W-:-:S06]  /*15a0*/  IADD3 R15, PT, PT, R5, 0x28, RZ ;  /* 0x00000028050f7810 */ /* 0x002fcc0007ffe0ff */
[----:B------:R-:W1:Y:S01]  /*15b0*/  @!P1 LDC.64 R8, c[0x0][0x380] ;  /* 0x0000e000ff089b82 */ /* 0x000e620000000a00 */
[----:B---3--:R-:W-:Y:S01]  /*15c0*/  @!P3 IMAD.WIDE.U32 R10, R27, 0x4, R10 ;  /* 0x000000041b0ab825 */ /* 0x008fe200078e000a */
[----:B------:R0:W-:Y:S01]  /*15d0*/  @!P5 STG.E desc[UR8][R18.64], R25 ;  /* 0x000000191200d986 */ /* 0x0001e2000c101908 */
[----:B------:R-:W-:Y:S02]  /*15e0*/  ISETP.EQ.OR P5, PT, R24, -0x1, P0 ;  /* 0xffffffff1800780c */ /* 0x000fe400007a2670 */
[----:B------:R-:W-:Y:S01]  /*15f0*/  VIADD R14, R3, 0xffffffda ;  /* 0xffffffda030e7836 */ /* 0x000fe20000000000 */
[----:B------:R-:W3:Y:S01]  /*1600*/  @!P6 LDS R27, [UR7+0x94] ;  /* 0x00009407ff1be984 */ /* 0x000ee20008000800 */
[----:B------:R-:W-:Y:S02]  /*1610*/  VIADD R23, R22, 0x22 ;  /* 0x0000002216177836 */ /* 0x000fe40000000000 */
[----:B--2---:R-:W-:-:S05]  /*1620*/  @!P4 IMAD.WIDE.U32 R12, R29, 0x4, R12 ;  /* 0x000000041d0cc825 */ /* 0x004fca00078e000c */
[----:B-----5:R2:W-:Y:S01]  /*1630*/  @!P4 STG.E desc[UR8][R12.64], R17 ;  /* 0x000000110c00c986 */ /* 0x0205e2000c101908 */
[----:B------:R-:W-:Y:S01]  /*1640*/  ISETP.EQ.OR P4, PT, R14, 0x1, P0 ;  /* 0x000000010e00780c */ /* 0x000fe20000782670 */
[----:B0-----:R-:W-:Y:S01]  /*1650*/  @!P2 IMAD.WIDE.U32 R18, R23, 0x4, R6 ;  /* 0x000000041712a825 */ /* 0x001fe200078e0006 */
[----:B------:R-:W-:Y:S01]  /*1660*/  IADD3 R14, PT, PT, R3, -0x28, RZ ;  /* 0xffffffd8030e7810 */ /* 0x000fe20007ffe0ff */
[----:B------:R-:W-:Y:S01]  /*1670*/  @!P3 STG.E desc[UR8][R10.64], R21 ;  /* 0x000000150a00b986 */ /* 0x000fe2000c101908 */
[----:B------:R-:W-:Y:S01]  /*1680*/  ISETP.EQ.OR P3, PT, R15, -0x1, P0 ;  /* 0xffffffff0f00780c */ /* 0x000fe20000762670 */
[----:B------:R-:W-:Y:S01]  /*1690*/  @!P1 VIADD R15, R22, 0x23 ;  /* 0x00000023160f9836 */ /* 0x000fe20000000000 */
[----:B------:R-:W0:Y:S01]  /*16a0*/  @!P6 LDC.64 R6, c[0x0][0x380] ;  /* 0x0000e000ff06eb82 */ /* 0x000e220000000a00 */
[----:B------:R-:W-:Y:S01]  /*16b0*/  @!P2 STG.E desc[UR8][R18.64], R16 ;  /* 0x000000101200a986 */ /* 0x000fe2000c101908 */
[----:B------:R-:W-:Y:S01]  /*16c0*/  ISETP.EQ.OR P2, PT, R14, 0x1, P0 ;  /* 0x000000010e00780c */ /* 0x000fe20000742670 */
[----:B-1----:R-:W-:Y:S01]  /*16d0*/  @!P1 IMAD.WIDE.U32 R8, R15, 0x4, R8 ;  /* 0x000000040f089825 */ /* 0x002fe200078e0008 */
[----:B--2---:R-:W-:Y:S01]  /*16e0*/  IADD3 R12, PT, PT, R5, 0x2a, RZ ;  /* 0x0000002a050c7810 */ /* 0x004fe20007ffe0ff */
[----:B------:R-:W1:Y:S02]  /*16f0*/  @!P5 LDS R25, [UR7+0x98] ;  /* 0x00009807ff19d984 */ /* 0x000e640008000800 */
[C---:B------:R-:W-:Y:S01]  /*1700*/  VIADD R17, R22.reuse, 0x24 ;  /* 0x0000002416117836 */ /* 0x040fe20000000000 */
[----:B------:R-:W2:Y:S01]  /*1710*/  @!P5 LDC.64 R14, c[0x0][0x380] ;  /* 0x0000e000ff0edb82 */ /* 0x000ea20000000a00 */
[----:B------:R-:W-:Y:S01]  /*1720*/  @!P5 VIADD R29, R22, 0x25 ;  /* 0x00000025161dd836 */ /* 0x000fe20000000000 */
[----:B------:R4:W-:Y:S01]  /*1730*/  @!P1 STG.E desc[UR8][R8.64], R20 ;  /* 0x0000001408009986 */ /* 0x0009e2000c101908 */
[----:B------:R-:W-:-:S03]  /*1740*/  ISETP.EQ.OR P1, PT, R12, -0x1, P0 ;  /* 0xffffffff0c00780c */ /* 0x000fc60000722670 */
[----:B------:R-:W5:Y:S02]  /*1750*/  @!P4 LDS R23, [UR7+0x9c] ;  /* 0x00009c07ff17c984 */ /* 0x000f640008000800 */
[----:B------:R-:W1:Y:S02]  /*1760*/  @!P4 LDC.64 R12, c[0x0][0x380] ;  /* 0x0000e000ff0ccb82 */ /* 0x000e640000000a00 */
[----:B------:R-:W5:Y:S04]  /*1770*/  @!P3 LDS R21, [UR7+0xa0] ;  /* 0x0000a007ff15b984 */ /* 0x000f680008000800 */
[----:B------:R-:W5:Y:S01]  /*1780*/  @!P2 LDS R18, [UR7+0xa4] ;  /* 0x0000a407ff12a984 */ /* 0x000f620008000800 */
[----:B----4-:R-:W-:Y:S01]  /*1790*/  IADD3 R20, PT, PT, R22, 0x26, RZ ;  /* 0x0000002616147810 */ /* 0x010fe20007ffe0ff */
[----:B------:R-:W4:Y:S01]  /*17a0*/  @!P3 LDC.64 R10, c[0x0][0x380] ;  /* 0x0000e000ff0abb82 */ /* 0x000f220000000a00 */
[----:B0-----:R-:W-:Y:S01]  /*17b0*/  @!P6 IMAD.WIDE.U32 R16, R17, 0x4, R6 ;  /* 0x000000041110e825 */ /* 0x001fe200078e0006 */
[----:B------:R-:W0:Y:S01]  /*17c0*/  @!P1 LDS R19, [UR7+0xa8] ;  /* 0x0000a807ff139984 */ /* 0x000e220008000800 */
[----:B------:R-:W-:-:S03]  /*17d0*/  IADD3 R6, PT, PT, R3, -0x2a, RZ ;  /* 0xffffffd603067810 */ /* 0x000fc60007ffe0ff */
[----:B---3--:R3:W-:Y:S01]  /*17e0*/  @!P6 STG.E desc[UR8][R16.64], R27 ;  /* 0x0000001b1000e986 */ /* 0x0087e2000c101908 */
[----:B------:R-:W-:Y:S01]  /*17f0*/  ISETP.EQ.OR P6, PT, R6, 0x1, P0 ;  /* 0x000000010600780c */ /* 0x000fe200007c2670 */
[----:B------:R-:W0:Y:S01]  /*1800*/  @!P2 LDC.64 R8, c[0x0][0x380] ;  /* 0x0000e000ff08ab82 */ /* 0x000e220000000a00 */
[----:B--2---:R-:W-:Y:S01]  /*1810*/  @!P5 IMAD.WIDE.U32 R14, R29, 0x4, R14 ;  /* 0x000000041d0ed825 */ /* 0x004fe200078e000e */
[----:B------:R-:W-:-:S06]  /*1820*/  @!P3 IADD3 R29, PT, PT, R22, 0x27, RZ ;  /* 0x00000027161db810 */ /* 0x000fcc0007ffe0ff */
[----:B------:R-:W2:Y:S01]  /*1830*/  @!P1 LDC.64 R6, c[0x0][0x380] ;  /* 0x0000e000ff069b82 */ /* 0x000ea20000000a00 */
[----:B-1----:R-:W-:Y:S01]  /*1840*/  @!P4 IMAD.WIDE.U32 R12, R20, 0x4, R12 ;  /* 0x00000004140cc825 */ /* 0x002fe200078e000c */
[----:B---3--:R-:W-:-:S03]  /*1850*/  IADD3 R27, PT, PT, R22, 0x2a, RZ ;  /* 0x0000002a161b7810 */ /* 0x008fc60007ffe0ff */
[----:B------:R-:W-:Y:S01]  /*1860*/  VIADD R20, R5, 0x2c ;  /* 0x0000002c05147836 */ /* 0x000fe20000000000 */
[----:B------:R1:W-:Y:S01]  /*1870*/  @!P5 STG.E desc[UR8][R14.64], R25 ;  /* 0x000000190e00d986 */ /* 0x0003e2000c101908 */
[----:B----4-:R-:W-:Y:S01]  /*1880*/  @!P3 IMAD.WIDE.U32 R16, R29, 0x4, R10 ;  /* 0x000000041d10b825 */ /* 0x010fe200078e000a */
[----:B------:R-:W-:Y:S02]  /*1890*/  IADD3 R11, PT, PT, R22, 0x28, RZ ;  /* 0x00000028160b7810 */ /* 0x000fe40007ffe0ff */
[----:B------:R-:W3:Y:S01]  /*18a0*/  @!P6 LDS R29, [UR7+0xac] ;  /* 0x0000ac07ff1de984 */ /* 0x000ee20008000800 */
[----:B------:R-:W-:Y:S02]  /*18b0*/  ISETP.EQ.OR P5, PT, R20, -0x1, P0 ;  /* 0xffffffff1400780c */ /* 0x000fe400007a2670 */
[C---:B------:R-:W-:Y:S01]  /*18c0*/  IADD3 R10, PT, PT, R3.reuse, -0x2c, RZ ;  /* 0xffffffd4030a7810 */ /* 0x040fe20007ffe0ff */
[----:B-----5:R-:W-:Y:S01]  /*18d0*/  @!P4 STG.E desc[UR8][R12.64], R23 ;  /* 0x000000170c00c986 */ /* 0x020fe2000c101908 */
[----:B------:R-:W-:Y:S01]  /*18e0*/  IADD3 R20, PT, PT, R3, -0x2e, RZ ;  /* 0xffffffd203147810 */ /* 0x000fe20007ffe0ff */
[----:B0-----:R-:W-:Y:S01]  /*18f0*/  @!P2 IMAD.WIDE.U32 R8, R11, 0x4, R8 ;  /* 0x000000040b08a825 */ /* 0x001fe200078e0008 */
[----:B------:R-:W-:Y:S01]  /*1900*/  ISETP.EQ.OR P4, PT, R10, 0x1, P0 ;  /* 0x000000010a00780c */ /* 0x000fe20000782670 */
[----:B------:R0:W-:Y:S01]  /*1910*/  @!P3 STG.E desc[UR8][R16.64], R21 ;  /* 0x000000151000b986 */ /* 0x0001e2000c101908 */
[----:B-1----:R-:W-:Y:S01]  /*1920*/  @!P1 IADD3 R15, PT, PT, R22, 0x29, RZ ;  /* 0x00000029160f9810 */ /* 0x002fe20007ffe0ff */
[----:B------:R-:W-:Y:S01]  /*1930*/  VIADD R14, R5, 0x2e ;  /* 0x0000002e050e7836 */ /* 0x000fe20000000000 */
[----:B------:R-:W1:Y:S01]  /*1940*/  @!P6 LDC.64 R10, c[0x0][0x380] ;  /* 0x0000e000ff0aeb82 */ /* 0x000e620000000a00 */
[----:B------:R-:W-:Y:S01]  /*1950*/  @!P2 STG.E desc[UR8][R8.64], R18 ;  /* 0x000000120800a986 */ /* 0x000fe2000c101908 */
[----:B------:R-:W-:Y:S01]  /*1960*/  ISETP.EQ.OR P2, PT, R20, 0x1, P0 ;  /* 0x000000011400780c */ /* 0x000fe20000742670 */
[----:B------:R-:W-:Y:S01]  /*1970*/  @!P5 VIADD R24, R22, 0x2b ;  /* 0x0000002b1618d836 */ /* 0x000fe20000000000 */
[----:B------:R-:W-:Y:S01]  /*1980*/  ISETP.EQ.OR P3, PT, R14, -0x1, P0 ;  /* 0xffffffff0e00780c */ /* 0x000fe20000762670 */
[----:B--2---:R-:W-:Y:S01]  /*1990*/  @!P1 IMAD.WIDE.U32 R14, R15, 0x4, R6 ;  /* 0x000000040f0e9825 */ /* 0x004fe200078e0006 */
[----:B------:R-:W-:Y:S01]  /*19a0*/  IADD3 R7, PT, PT, R3, -0x30, RZ ;  /* 0xffffffd003077810 */ /* 0x000fe20007ffe0ff */
[----:B------:R-:W2:Y:S02]  /*19b0*/  @!P5 LDS R25, [UR7+0xb0] ;  /* 0x0000b007ff19d984 */ /* 0x000ea40008000800 */
[----:B------:R-:W-:Y:S01]  /*19c0*/  VIADD R6, R5, 0x30 ;  /* 0x0000003005067836 */ /* 0x000fe20000000000 */
[----:B0-----:R-:W0:Y:S01]  /*19d0*/  @!P5 LDC.64 R20, c[0x0][0x380] ;  /* 0x0000e000ff14db82 */ /* 0x001e220000000a00 */
[----:B------:R4:W-:Y:S03]  /*19e0*/  @!P1 STG.E desc[UR8][R14.64], R19 ;  /* 0x000000130e009986 */ /* 0x0009e6000c101908 */
[----:B------:R-:W-:Y:S01]  /*19f0*/  ISETP.EQ.OR P1, PT, R6, -0x1, P0 ;  /* 0xffffffff0600780c */ /* 0x000fe20000722670 */
[----:B------:R-:W5:Y:S01]  /*1a00*/  @!P4 LDS R23, [UR7+0xb4] ;  /* 0x0000b407ff17c984 */ /* 0x000f620008000800 */
[----:B------:R-:W-:-:S02]  /*1a10*/  ISETP.EQ.OR P0, PT, R7, 0x1, P0 ;  /* 0x000000010700780c */ /* 0x000fc40000702670 */
[----:B------:R-:W2:Y:S01]  /*1a20*/  @!P2 LDC.64 R16, c[0x0][0x380] ;  /* 0x0000e000ff10ab82 */ /* 0x000ea20000000a00 */
[----:B------:R-:W5:Y:S01]  /*1a30*/  @!P3 LDS R9, [UR7+0xb8] ;  /* 0x0000b807ff09b984 */ /* 0x000f620008000800 */
[----:B------:R-:W-:-:S03]  /*1a40*/  @!P3 IADD3 R28, PT, PT, R22, 0x2d, RZ ;  /* 0x0000002d161cb810 */ /* 0x000fc60007ffe0ff */
[----:B------:R-:W5:Y:S01]  /*1a50*/  @!P2 LDS R8, [UR7+0xbc] ;  /* 0x0000bc07ff08a984 */ /* 0x000f620008000800 */
[----:B-1----:R-:W-:Y:S02]  /*1a60*/  @!P6 IMAD.WIDE.U32 R26, R27, 0x4, R10 ;  /* 0x000000041b1ae825 */ /* 0x002fe400078e000a */
[----:B----4-:R-:W1:Y:S01]  /*1a70*/  @!P4 LDC.64 R18, c[0x0][0x380] ;  /* 0x0000e000ff12cb82 */ /* 0x010e620000000a00 */
[----:B------:R-:W4:Y:S04]  /*1a80*/  @!P1 LDS R7, [UR7+0xc0] ;  /* 0x0000c007ff079984 */ /* 0x000f280008000800 */
[----:B------:R-:W4:Y:S03]  /*1a90*/  @!P0 LDS R6, [UR7+0xc4] ;  /* 0x0000c407ff068984 */ /* 0x000f260008000800 */
[----:B------:R-:W5:Y:S01]  /*1aa0*/  @!P3 LDC.64 R10, c[0x0][0x380] ;  /* 0x0000e000ff0abb82 */ /* 0x000f620000000a00 */
[----:B0-----:R-:W-:Y:S01]  /*1ab0*/  @!P5 IMAD.WIDE.U32 R20, R24, 0x4, R20 ;  /* 0x000000041814d825 */ /* 0x001fe200078e0014 */
[----:B---3--:R0:W-:Y:S03]  /*1ac0*/  @!P6 STG.E desc[UR8][R26.64], R29 ;  /* 0x0000001d1a00e986 */ /* 0x0081e6000c101908 */
[----:B------:R-:W-:-:S03]  /*1ad0*/  VIADD R24, R22, 0x2e ;  /* 0x0000002e16187836 */ /* 0x000fc60000000000 */
[----:B------:R-:W3:Y:S01]  /*1ae0*/  @!P1 LDC.64 R14, c[0x0][0x380] ;  /* 0x0000e000ff0e9b82 */ /* 0x000ee20000000a00 */
[----:B--2---:R-:W-:Y:S01]  /*1af0*/  @!P2 IMAD.WIDE.U32 R16, R24, 0x4, R16 ;  /* 0x000000041810a825 */ /* 0x004fe200078e0010 */
[----:B------:R2:W-:Y:S01]  /*1b00*/  @!P5 STG.E desc[UR8][R20.64], R25 ;  /* 0x000000191400d986 */ /* 0x0005e2000c101908 */
[----:B0-----:R-:W-:-:S05]  /*1b10*/  @!P1 IADD3 R29, PT, PT, R22, 0x2f, RZ ;  /* 0x0000002f161d9810 */ /* 0x001fca0007ffe0ff */
[----:B------:R-:W0:Y:S01]  /*1b20*/  @!P0 LDC.64 R12, c[0x0][0x380] ;  /* 0x0000e000ff0c8b82 */ /* 0x000e220000000a00 */
[----:B------:R-:W-:Y:S01]  /*1b30*/  IADD3 R27, PT, PT, R22, 0x30, RZ ;  /* 0x00000030161b7810 */ /* 0x000fe20007ffe0ff */
[----:B-----5:R-:W-:Y:S01]  /*1b40*/  @!P3 IMAD.WIDE.U32 R10, R28, 0x4, R10 ;  /* 0x000000041c0ab825 */ /* 0x020fe200078e000a */
[----:B--2---:R-:W-:-:S05]  /*1b50*/  IADD3 R21, PT, PT, R22, 0x2c, RZ ;  /* 0x0000002c16157810 */ /* 0x004fca0007ffe0ff */
[----:B-1----:R-:W-:-:S04]  /*1b60*/  @!P4 IMAD.WIDE.U32 R18, R21, 0x4, R18 ;  /* 0x000000041512c825 */ /* 0x002fc800078e0012 */
[----:B---3--:R-:W-:Y:S01]  /*1b70*/  @!P1 IMAD.WIDE.U32 R14, R29, 0x4, R14 ;  /* 0x000000041d0e9825 */ /* 0x008fe200078e000e */
[----:B------:R2:W-:Y:S04]  /*1b80*/  @!P4 STG.E desc[UR8][R18.64], R23 ;  /* 0x000000171200c986 */ /* 0x0005e8000c101908 */
[----:B------:R2:W-:Y:S01]  /*1b90*/  @!P3 STG.E desc[UR8][R10.64], R9 ;  /* 0x000000090a00b986 */ /* 0x0005e2000c101908 */
[----:B0-----:R-:W-:-:S03]  /*1ba0*/  @!P0 IMAD.WIDE.U32 R12, R27, 0x4, R12 ;  /* 0x000000041b0c8825 */ /* 0x001fc600078e000c */
[----:B------:R2:W-:Y:S04]  /*1bb0*/  @!P2 STG.E desc[UR8][R16.64], R8 ;  /* 0x000000081000a986 */ /* 0x0005e8000c101908 */
[----:B----4-:R2:W-:Y:S04]  /*1bc0*/  @!P1 STG.E desc[UR8][R14.64], R7 ;  /* 0x000000070e009986 */ /* 0x0105e8000c101908 */
[----:B------:R2:W-:Y:S01]  /*1bd0*/  @!P0 STG.E desc[UR8][R12.64], R6 ;  /* 0x000000060c008986 */ /* 0x0005e2000c101908 */
[----:B------:R-:W-:Y:S05]  /*1be0*/  BRA.U UP0, `(.L_x_6) ;  /* 0xffffffe9006c7547 */ /* 0x000fea000b83ffff */
[----:B------:R-:W-:Y:S05]  /*1bf0*/  EXIT ;  /* 0x000000000000794d */ /* 0x000fea0003800000 */
.L_x_7:
[----:B------:R-:W-:-:S00]  /*1c00*/  BRA `(.L_x_7) ;  /* 0xfffffffc00fc7947 */ /* 0x000fc0000383ffff */
[----:B------:R-:W-:-:S00]  /*1c10*/  NOP ;  /* 0x0000000000007918 */ /* 0x000fc00000000000 */
        /* <DEDUP_REMOVED lines=14> */
.L_x_16:


//--------------------- .text._Z10gpu_kernelPfS_ji --------------------------
	.section	.text._Z10gpu_kernelPfS_ji,"ax",@progbits
	.align	128
        .global         _Z10gpu_kernelPfS_ji
        .type           _Z10gpu_kernelPfS_ji,@function
        .size           _Z10gpu_kernelPfS_ji,(.L_x_17 - _Z10gpu_kernelPfS_ji)
        .other          _Z10gpu_kernelPfS_ji,@"STO_CUDA_ENTRY STV_DEFAULT"
_Z10gpu_kernelPfS_ji:
.text._Z10gpu_kernelPfS_ji:
[----:B------:R-:W-:Y:S01]  /*0000*/  LDC R1, c[0x0][0x37c] ;  /* 0x0000df00ff017b82 */ /* 0x000fe20000000800 */
[----:B------:R-:W0:Y:S07]  /*0010*/  S2R R4, SR_TID.X ;  /* 0x0000000000047919 */ /* 0x000e2e0000002100 */
[----:B------:R-:W1:Y:S01]  /*0020*/  S2UR UR4, SR_CTAID.X ;  /* 0x00000000000479c3 */ /* 0x000e620000002500 */
[----:B------:R-:W1:Y:S07]  /*0030*/  LDCU UR5, c[0x0][0x360] ;  /* 0x00006c00ff0577ac */ /* 0x000e6e0008000800 */
[----:B------:R-:W2:Y:S01]  /*0040*/  LDC.64 R2, c[0x0][0x390] ;  /* 0x0000e400ff027b82 */ /* 0x000ea20000000a00 */
[----:B-1----:R-:W-:-:S06]  /*0050*/  UIMAD UR4, UR4, UR5, URZ ;  /* 0x00000005040472a4 */ /* 0x002fcc000f8e02ff */
[----:B0-----:R-:W-:Y:S01]  /*0060*/  IMAD R4, R4, UR4, RZ ;  /* 0x0000000404047c24 */ /* 0x001fe2000f8e02ff */
[----:B--2---:R-:W-:Y:S01]  /*0070*/  ISETP.GE.AND P0, PT, R3, 0x1, PT ;  /* 0x000000010300780c */ /* 0x004fe20003f06270 */
[----:B------:R-:W-:Y:S02]  /*0080*/  IMAD R0, R2, R2, RZ ;  /* 0x0000000202007224 */ /* 0x000fe400078e02ff */
[----:B------:R-:W-:-:S05]  /*0090*/  IMAD R11, R4, R3, RZ ;  /* 0x00000003040b7224 */ /* 0x000fca00078e02ff */
[----:B------:R-:W-:-:S13]  /*00a0*/  ISETP.GE.U32.OR P0, PT, R11, R0, !P0 ;  /* 0x000000000b00720c */ /* 0x000fda0004706470 */
[----:B------:R-:W-:Y:S05]  /*00b0*/  @P0 EXIT ;  /* 0x000000000000094d */ /* 0x000fea0003800000 */
[C---:B------:R-:W-:Y:S01]  /*00c0*/  VIADD R6, R11.reuse, 0x1 ;  /* 0x000000010b067836 */ /* 0x040fe20000000000 */
[----:B------:R-:W-:Y:S01]  /*00d0*/  IADD3 R3, PT, PT, R11, R3, RZ ;  /* 0x000000030b037210 */ /* 0x000fe20007ffe0ff */
[----:B------:R-:W0:Y:S01]  /*00e0*/  LDCU.64 UR4, c[0x0][0x358] ;  /* 0x00006b00ff0477ac */ /* 0x000e220008000a00 */
[----:B------:R-:W-:Y:S01]  /*00f0*/  LOP3.LUT R5, RZ, R11, RZ, 0x33, !PT ;  /* 0x0000000bff057212 */ /* 0x000fe200078e33ff */
[----:B------:R-:W-:Y:S01]  /*0100*/  BSSY.RECONVERGENT B0, `(.L_x_8) ;  /* 0x000003d000007945 */ /* 0x000fe20003800200 */
[----:B------:R-:W-:Y:S01]  /*0110*/  VIMNMX R4, PT, PT, R3, R6, !PT ;  /* 0x0000000603047248 */ /* 0x000fe20007fe0100 */
[----:B------:R-:W-:Y:S01]  /*0120*/  VIADD R8, R2, 0xffffffff ;  /* 0xffffffff02087836 */ /* 0x000fe20000000000 */
[----:B------:R-:W-:Y:S02]  /*0130*/  IADD3 R7, PT, PT, R0, R5, RZ ;  /* 0x0000000500077210 */ /* 0x000fe40007ffe0ff */
[----:B------:R-:W-:Y:S02]  /*0140*/  MOV R9, R11 ;  /* 0x0000000b00097202 */ /* 0x000fe40000000f00 */
[----:B------:R-:W-:-:S04]  /*0150*/  VIADDMNMX.U32 R4, R4, R5, R7, PT ;  /* 0x0000000504047246 */ /* 0x000fc80003800007 */
[C---:B------:R-:W-:Y:S02]  /*0160*/  LOP3.LUT R5, R4.reuse, 0x1, RZ, 0xc0, !PT ;  /* 0x0000000104057812 */ /* 0x040fe400078ec0ff */
[----:B------:R-:W-:Y:S02]  /*0170*/  ISETP.NE.AND P1, PT, R4, RZ, PT ;  /* 0x000000ff0400720c */ /* 0x000fe40003f25270 */
[----:B------:R-:W-:-:S13]  /*0180*/  ISETP.NE.U32.AND P0, PT, R5, 0x1, PT ;  /* 0x000000010500780c */ /* 0x000fda0003f05070 */
[----:B0-----:R-:W-:Y:S05]  /*0190*/  @!P0 BRA `(.L_x_9) ;  /* 0x0000000000cc8947 */ /* 0x001fea0003800000 */
[----:B------:R-:W0:Y:S01]  /*01a0*/  I2F.U32.RP R7, R2 ;  /* 0x0000000200077306 */ /* 0x000e220000209000 */
[----:B------:R-:W-:-:S07]  /*01b0*/  ISETP.NE.U32.AND P3, PT, R2, RZ, PT ;  /* 0x000000ff0200720c */ /* 0x000fce0003f65070 */
[----:B0-----:R-:W0:Y:S02]  /*01c0*/  MUFU.RCP R7, R7 ;  /* 0x0000000700077308 */ /* 0x001e240000001000 */
[----:B0-----:R-:W-:-:S06]  /*01d0*/  VIADD R4, R7, 0xffffffe ;  /* 0x0ffffffe07047836 */ /* 0x001fcc0000000000 */
[----:B------:R0:W1:Y:S02]  /*01e0*/  F2I.FTZ.U32.TRUNC.NTZ R5, R4 ;  /* 0x0000000400057305 */ /* 0x000064000021f000 */
[----:B0-----:R-:W-:Y:S01]  /*01f0*/  IMAD.MOV.U32 R4, RZ, RZ, RZ ;  /* 0x000000ffff047224 */ /* 0x001fe200078e00ff */
[----:B-1----:R-:W-:-:S05]  /*0200*/  IADD3 R9, PT, PT, RZ, -R5, RZ ;  /* 0x80000005ff097210 */ /* 0x002fca0007ffe0ff */
[----:B------:R-:W-:-:S04]  /*0210*/  IMAD R9, R9, R2, RZ ;  /* 0x0000000209097224 */ /* 0x000fc800078e02ff */
[----:B------:R-:W-:-:S04]  /*0220*/  IMAD.HI.U32 R10, R5, R9, R4 ;  /* 0x00000009050a7227 */ /* 0x000fc800078e0004 */
[----:B------:R-:W-:Y:S02]  /*0230*/  IMAD.MOV.U32 R9, RZ, RZ, R6 ;  /* 0x000000ffff097224 */ /* 0x000fe400078e0006 */
[----:B------:R-:W-:-:S05]  /*0240*/  IMAD.HI.U32 R13, R10, R11, RZ ;  /* 0x0000000b0a0d7227 */ /* 0x000fca00078e00ff */
[----:B------:R-:W-:-:S05]  /*0250*/  IADD3 R5, PT, PT, -R13, RZ, RZ ;  /* 0x000000ff0d057210 */ /* 0x000fca0007ffe1ff */
[----:B------:R-:W-:-:S05]  /*0260*/  IMAD R5, R2, R5, R11 ;  /* 0x0000000502057224 */ /* 0x000fca00078e020b */
[----:B------:R-:W-:-:S13]  /*0270*/  ISETP.GE.U32.AND P0, PT, R5, R2, PT ;  /* 0x000000020500720c */ /* 0x000fda0003f06070 */
[----:B------:R-:W-:Y:S01]  /*0280*/  @P0 IMAD.IADD R5, R5, 0x1, -R2 ;  /* 0x0000000105050824 */ /* 0x000fe200078e0a02 */
[----:B------:R-:W-:-:S04]  /*0290*/  @P0 IADD3 R13, PT, PT, R13, 0x1, RZ ;  /* 0x000000010d0d0810 */ /* 0x000fc80007ffe0ff */
[----:B------:R-:W-:-:S13]  /*02a0*/  ISETP.GE.U32.AND P2, PT, R5, R2, PT ;  /* 0x000000020500720c */ /* 0x000fda0003f46070 */
[----:B------:R-:W-:Y:S01]  /*02b0*/  @P2 VIADD R13, R13, 0x1 ;  /* 0x000000010d0d2836 */ /* 0x000fe20000000000 */
[----:B------:R-:W-:-:S04]  /*02c0*/  @!P3 LOP3.LUT R13, RZ, R2, RZ, 0x33, !PT ;  /* 0x00000002ff0db212 */ /* 0x000fc800078e33ff */
[C---:B------:R-:W-:Y:S02]  /*02d0*/  IADD3 R7, PT, PT, -R13.reuse, RZ, RZ ;  /* 0x000000ff0d077210 */ /* 0x040fe40007ffe1ff */
[----:B------:R-:W-:-:S03]  /*02e0*/  ISETP.NE.AND P0, PT, R13, R8, PT ;  /* 0x000000080d00720c */ /* 0x000fc60003f05270 */
[----:B------:R-:W-:-:S05]  /*02f0*/  IMAD R7, R2, R7, R11 ;  /* 0x0000000702077224 */ /* 0x000fca00078e020b */
[----:B------:R-:W-:-:S04]  /*0300*/  ISETP.EQ.OR P0, PT, R7, RZ, !P0 ;  /* 0x000000ff0700720c */ /* 0x000fc80004702670 */
[----:B------:R-:W-:-:S04]  /*0310*/  ISETP.LT.U32.OR P0, PT, R11, R2, P0 ;  /* 0x000000020b00720c */ /* 0x000fc80000701470 */
[----:B------:R-:W-:-:S13]  /*0320*/  ISETP.EQ.OR P0, PT, R7, R8, P0 ;  /* 0x000000080700720c */ /* 0x000fda0000702670 */
[----:B------:R-:W-:Y:S05]  /*0330*/  @P0 BRA `(.L_x_9) ;  /* 0x0000000000640947 */ /* 0x000fea0003800000 */
[----:B------:R-:W0:Y:S01]  /*0340*/  LDC.64 R4, c[0x0][0x380] ;  /* 0x0000e000ff047b82 */ /* 0x000e220000000a00 */
[----:B------:R-:W-:Y:S01]  /*0350*/  IADD3 R13, PT, PT, R13, -0x1, RZ ;  /* 0xffffffff0d0d7810 */ /* 0x000fe20007ffe0ff */
[----:B------:R-:W-:-:S04]  /*0360*/  VIADD R11, R11, 0xffffffff ;  /* 0xffffffff0b0b7836 */ /* 0x000fc80000000000 */
[----:B------:R-:W-:Y:S02]  /*0370*/  IMAD R13, R13, R2, RZ ;  /* 0x000000020d0d7224 */ /* 0x000fe400078e02ff */
[----:B------:R-:W1:Y:S02]  /*0380*/  LDC.64 R14, c[0x0][0x388] ;  /* 0x0000e200ff0e7b82 */ /* 0x000e640000000a00 */
[----:B------:R-:W-:Y:S01]  /*0390*/  IMAD R12, R2, 0x2, R13 ;  /* 0x00000002020c7824 */ /* 0x000fe200078e020d */
[----:B------:R-:W-:-:S04]  /*03a0*/  IADD3 R17, PT, PT, R7, R13, RZ ;  /* 0x0000000d07117210 */ /* 0x000fc80007ffe0ff */
[----:B------:R-:W-:Y:S01]  /*03b0*/  IADD3 R19, PT, PT, R7, R12, RZ ;  /* 0x0000000c07137210 */ /* 0x000fe20007ffe0ff */
[----:B0-----:R-:W-:-:S04]  /*03c0*/  IMAD.WIDE.U32 R16, R17, 0x4, R4 ;  /* 0x0000000411107825 */ /* 0x001fc800078e0004 */
[--C-:B------:R-:W-:Y:S02]  /*03d0*/  IMAD.WIDE.U32 R18, R19, 0x4, R4.reuse ;  /* 0x0000000413127825 */ /* 0x100fe400078e0004 */
[----:B------:R-:W2:Y:S02]  /*03e0*/  LDG.E R16, desc[UR4][R16.64] ;  /* 0x0000000410107981 */ /* 0x000ea4000c1e1900 */
[--C-:B------:R-:W-:Y:S02]  /*03f0*/  IMAD.WIDE.U32 R10, R11, 0x4, R4.reuse ;  /* 0x000000040b0a7825 */ /* 0x100fe400078e0004 */
[----:B------:R-:W2:Y:S02]  /*0400*/  LDG.E R19, desc[UR4][R18.64] ;  /* 0x0000000412137981 */ /* 0x000ea4000c1e1900 */
[----:B------:R-:W-:Y:S02]  /*0410*/  IMAD.WIDE.U32 R20, R6, 0x4, R4 ;  /* 0x0000000406147825 */ /* 0x000fe400078e0004 */
[----:B------:R-:W3:Y:S04]  /*0420*/  LDG.E R11, desc[UR4][R10.64] ;  /* 0x000000040a0b7981 */ /* 0x000ee8000c1e1900 */
[----:B------:R-:W4:Y:S01]  /*0430*/  LDG.E R21, desc[UR4][R20.64] ;  /* 0x0000000414157981 */ /* 0x000f22000c1e1900 */
[----:B------:R-:W-:-:S05]  /*0440*/  IADD3 R13, PT, PT, R7, -R2, R12 ;  /* 0x80000002070d7210 */ /* 0x000fca0007ffe00c */
[----:B-1----:R-:W-:-:S04]  /*0450*/  IMAD.WIDE.U32 R14, R13, 0x4, R14 ;  /* 0x000000040d0e7825 */ /* 0x002fc800078e000e */
[----:B------:R-:W-:-:S04]  /*0460*/  IMAD.WIDE.U32 R4, R13, 0x4, R4 ;  /* 0x000000040d047825 */ /* 0x000fc800078e0004 */
[----:B--2---:R-:W-:-:S04]  /*0470*/  FADD R6, R16, R19 ;  /* 0x0000001310067221 */ /* 0x004fc80000000000 */
[----:B---3--:R-:W-:-:S04]  /*0480*/  FADD R6, R6, R11 ;  /* 0x0000000b06067221 */ /* 0x008fc80000000000 */
[----:B----4-:R-:W-:-:S04]  /*0490*/  FADD R6, R6, R21 ;  /* 0x0000001506067221 */ /* 0x010fc80000000000 */
[----:B------:R-:W-:-:S05]  /*04a0*/  FMUL R7, R6, 0.25 ;  /* 0x3e80000006077820 */ /* 0x000fca0000400000 */
[----:B------:R0:W-:Y:S04]  /*04b0*/  STG.E desc[UR4][R14.64], R7 ;  /* 0x000000070e007986 */ /* 0x0001e8000c101904 */
[----:B------:R0:W-:Y:S02]  /*04c0*/  STG.E desc[UR4][R4.64], R7 ;  /* 0x0000000704007986 */ /* 0x0001e4000c101904 */
.L_x_9:
[----:B------:R-:W-:Y:S05]  /*04d0*/  BSYNC.RECONVERGENT B0 ;  /* 0x0000000000007941 */ /* 0x000fea0003800200 */
.L_x_8:
[----:B------:R-:W-:Y:S05]  /*04e0*/  @!P1 EXIT ;  /* 0x000000000000994d */ /* 0x000fea0003800000 */
[----:B------:R-:W1:Y:S01]  /*04f0*/  I2F.U32.RP R10, R2 ;  /* 0x00000002000a7306 */ /* 0x000e620000209000 */
[----:B0-----:R-:W0:Y:S01]  /*0500*/  LDC R14, c[0x0][0x390] ;  /* 0x0000e400ff0e7b82 */ /* 0x001e220000000800 */
[----:B------:R-:W-:Y:S01]  /*0510*/  IMAD.MOV.U32 R16, RZ, RZ, RZ ;  /* 0x000000ffff107224 */ /* 0x000fe200078e00ff */
[----:B------:R-:W-:-:S06]  /*0520*/  ISETP.NE.U32.AND P2, PT, R2, RZ, PT ;  /* 0x000000ff0200720c */ /* 0x000fcc0003f45070 */
[----:B------:R-:W2:Y:S01]  /*0530*/  LDC.64 R4, c[0x0][0x380] ;  /* 0x0000e000ff047b82 */ /* 0x000ea20000000a00 */
[----:B-1----:R-:W1:Y:S07]  /*0540*/  MUFU.RCP R10, R10 ;  /* 0x0000000a000a7308 */ /* 0x002e6e0000001000 */
[----:B------:R-:W3:Y:S01]  /*0550*/  LDC.64 R6, c[0x0][0x388] ;  /* 0x0000e200ff067b82 */ /* 0x000ee20000000a00 */
[----:B-1----:R-:W-:-:S06]  /*0560*/  IADD3 R17, PT, PT, R10, 0xffffffe, RZ ;  /* 0x0ffffffe0a117810 */ /* 0x002fcc0007ffe0ff */
[----:B------:R-:W1:Y:S02]  /*0570*/  F2I.FTZ.U32.TRUNC.NTZ R17, R17 ;  /* 0x0000001100117305 */ /* 0x000e64000021f000 */
[----:B-1----:R-:W-:-:S05]  /*0580*/  IADD3 R11, PT, PT, RZ, -R17, RZ ;  /* 0x80000011ff0b7210 */ /* 0x002fca0007ffe0ff */
[-C--:B------:R-:W-:Y:S01]  /*0590*/  IMAD R11, R11, R2.reuse, RZ ;  /* 0x000000020b0b7224 */ /* 0x080fe200078e02ff */
[----:B------:R-:W-:-:S03]  /*05a0*/  LOP3.LUT R2, RZ, R2, RZ, 0x33, !PT ;  /* 0x00000002ff027212 */ /* 0x000fc600078e33ff */
[----:B0-2---:R-:W-:-:S07]  /*05b0*/  IMAD.HI.U32 R16, R17, R11, R16 ;  /* 0x0000000b11107227 */ /* 0x005fce00078e0010 */
.L_x_14:
[----:B0-----:R-:W0:Y:S01]  /*05c0*/  I2F.U32.RP R10, R14 ;  /* 0x0000000e000a7306 */ /* 0x001e220000209000 */
[----:B------:R-:W-:Y:S01]  /*05d0*/  IMAD.HI.U32 R11, R16, R9, RZ ;  /* 0x00000009100b7227 */ /* 0x000fe200078e00ff */
[----:B------:R-:W-:Y:S01]  /*05e0*/  IADD3 R19, PT, PT, R9, 0x1, RZ ;  /* 0x0000000109137810 */ /* 0x000fe20007ffe0ff */
[----:B------:R-:W-:Y:S02]  /*05f0*/  BSSY.RECONVERGENT B0, `(.L_x_10) ;  /* 0x0000040000007945 */ /* 0x000fe40003800200 */
[----:B------:R-:W-:-:S03]  /*0600*/  IMAD.MOV.U32 R16, RZ, RZ, RZ ;  /* 0x000000ffff107224 */ /* 0x000fc600078e00ff */
[----:B0-----:R-:W0:Y:S02]  /*0610*/  MUFU.RCP R10, R10 ;  /* 0x0000000a000a7308 */ /* 0x001e240000001000 */
[----:B0-----:R-:W-:-:S06]  /*0620*/  IADD3 R12, PT, PT, R10, 0xffffffe, RZ ;  /* 0x0ffffffe0a0c7810 */ /* 0x001fcc0007ffe0ff */
[----:B-1----:R-:W0:Y:S02]  /*0630*/  F2I.FTZ.U32.TRUNC.NTZ R17, R12 ;  /* 0x0000000c00117305 */ /* 0x002e24000021f000 */
[----:B0-----:R-:W-:-:S05]  /*0640*/  IADD3 R13, PT, PT, RZ, -R17, RZ ;  /* 0x80000011ff0d7210 */ /* 0x001fca0007ffe0ff */
[----:B------:R-:W-:-:S04]  /*0650*/  IMAD R13, R13, R14, RZ ;  /* 0x0000000e0d0d7224 */ /* 0x000fc800078e02ff */
[----:B------:R-:W-:Y:S01]  /*0660*/  IMAD.HI.U32 R16, R17, R13, R16 ;  /* 0x0000000d11107227 */ /* 0x000fe200078e0010 */
[----:B------:R-:W-:-:S05]  /*0670*/  IADD3 R13, PT, PT, -R11, RZ, RZ ;  /* 0x000000ff0b0d7210 */ /* 0x000fca0007ffe1ff */
[----:B------:R-:W-:Y:S02]  /*0680*/  IMAD R13, R14, R13, R9 ;  /* 0x0000000d0e0d7224 */ /* 0x000fe400078e0209 */
[----:B------:R-:W-:-:S03]  /*0690*/  IMAD.HI.U32 R17, R16, R19, RZ ;  /* 0x0000001310117227 */ /* 0x000fc600078e00ff */
[----:B------:R-:W-:Y:S01]  /*06a0*/  ISETP.GE.U32.AND P0, PT, R13, R14, PT ;  /* 0x0000000e0d00720c */ /* 0x000fe20003f06070 */
[----:B------:R-:W-:-:S04]  /*06b0*/  IMAD.MOV R15, RZ, RZ, -R17 ;  /* 0x000000ffff0f7224 */ /* 0x000fc800078e0a11 */
[----:B------:R-:W-:-:S05]  /*06c0*/  IMAD R15, R14, R15, R19 ;  /* 0x0000000f0e0f7224 */ /* 0x000fca00078e0213 */
[----:B------:R-:W-:-:S03]  /*06d0*/  ISETP.GE.U32.AND P3, PT, R15, R14, PT ;  /* 0x0000000e0f00720c */ /* 0x000fc60003f66070 */
[----:B------:R-:W-:Y:S01]  /*06e0*/  @P0 IADD3 R13, PT, PT, R13, -R14, RZ ;  /* 0x8000000e0d0d0210 */ /* 0x000fe20007ffe0ff */
[----:B------:R-:W-:-:S03]  /*06f0*/  @P0 VIADD R11, R11, 0x1 ;  /* 0x000000010b0b0836 */ /* 0x000fc60000000000 */
[----:B------:R-:W-:-:S06]  /*0700*/  ISETP.GE.U32.AND P1, PT, R13, R14, PT ;  /* 0x0000000e0d00720c */ /* 0x000fcc0003f26070 */
[-C--:B------:R-:W-:Y:S02]  /*0710*/  @P3 IADD3 R15, PT, PT, R15, -R14.reuse, RZ ;  /* 0x8000000e0f0f3210 */ /* 0x080fe40007ffe0ff */
[----:B------:R-:W-:Y:S02]  /*0720*/  @P3 IADD3 R17, PT, PT, R17, 0x1, RZ ;  /* 0x0000000111113810 */ /* 0x000fe40007ffe0ff */
[----:B------:R-:W-:-:S03]  /*0730*/  ISETP.GE.U32.AND P4, PT, R15, R14, PT ;  /* 0x0000000e0f00720c */ /* 0x000fc60003f86070 */
[----:B------:R-:W-:-:S04]  /*0740*/  @P1 IADD3 R11, PT, PT, R11, 0x1, RZ ;  /* 0x000000010b0b1810 */ /* 0x000fc80007ffe0ff */
[----:B------:R-:W-:Y:S02]  /*0750*/  SEL R11, R2, R11, !P2 ;  /* 0x0000000b020b7207 */ /* 0x000fe40005000000 */
[C---:B------:R-:W-:Y:S02]  /*0760*/  ISETP.NE.U32.AND P2, PT, R14.reuse, RZ, PT ;  /* 0x000000ff0e00720c */ /* 0x040fe40003f45070 */
[----:B------:R-:W-:Y:S02]  /*0770*/  IADD3 R10, PT, PT, -R11, RZ, RZ ;  /* 0x000000ff0b0a7210 */ /* 0x000fe40007ffe1ff */
[----:B------:R-:W-:Y:S01]  /*0780*/  @P4 VIADD R17, R17, 0x1 ;  /* 0x0000000111114836 */ /* 0x000fe20000000000 */
[----:B------:R-:W-:Y:S02]  /*0790*/  ISETP.NE.AND P0, PT, R11, R8, PT ;  /* 0x000000080b00720c */ /* 0x000fe40003f05270 */
[----:B------:R-:W-:Y:S01]  /*07a0*/  IMAD R10, R14, R10, R9 ;  /* 0x0000000a0e0a7224 */ /* 0x000fe200078e0209 */
[----:B------:R-:W-:-:S04]  /*07b0*/  LOP3.LUT R2, RZ, R14, RZ, 0x33, !PT ;  /* 0x0000000eff027212 */ /* 0x000fc800078e33ff */
[----:B------:R-:W-:Y:S02]  /*07c0*/  ISETP.EQ.OR P0, PT, R10, RZ, !P0 ;  /* 0x000000ff0a00720c */ /* 0x000fe40004702670 */
[----:B------:R-:W-:Y:S02]  /*07d0*/  SEL R17, R2, R17, !P2 ;  /* 0x0000001102117207 */ /* 0x000fe40005000000 */
[----:B------:R-:W-:Y:S02]  /*07e0*/  ISETP.LT.U32.OR P0, PT, R9, R14, P0 ;  /* 0x0000000e0900720c */ /* 0x000fe40000701470 */
[C---:B------:R-:W-:Y:S02]  /*07f0*/  IADD3 R15, PT, PT, -R17.reuse, RZ, RZ ;  /* 0x000000ff110f7210 */ /* 0x040fe40007ffe1ff */
[-C--:B------:R-:W-:Y:S02]  /*0800*/  ISETP.EQ.OR P0, PT, R10, R8.reuse, P0 ;  /* 0x000000080a00720c */ /* 0x080fe40000702670 */
[----:B------:R-:W-:Y:S01]  /*0810*/  ISETP.NE.AND P1, PT, R17, R8, PT ;  /* 0x000000081100720c */ /* 0x000fe20003f25270 */
[----:B------:R-:W-:-:S05]  /*0820*/  IMAD R15, R14, R15, R19 ;  /* 0x0000000f0e0f7224 */ /* 0x000fca00078e0213 */
[----:B------:R-:W-:-:S04]  /*0830*/  ISETP.EQ.OR P1, PT, R15, RZ, !P1 ;  /* 0x000000ff0f00720c */ /* 0x000fc80004f22670 */
[----:B------:R-:W-:-:S04]  /*0840*/  ISETP.LT.U32.OR P1, PT, R19, R14, P1 ;  /* 0x0000000e1300720c */ /* 0x000fc80000f21470 */
[----:B------:R-:W-:Y:S01]  /*0850*/  ISETP.EQ.OR P1, PT, R15, R8, P1 ;  /* 0x000000080f00720c */ /* 0x000fe20000f22670 */
[----:B------:R-:W-:-:S12]  /*0860*/  @P0 BRA `(.L_x_11) ;  /* 0x0000000000600947 */ /* 0x000fd80003800000 */
[----:B------:R-:W-:-:S04]  /*0870*/  VIADD R11, R11, 0xffffffff ;  /* 0xffffffff0b0b7836 */ /* 0x000fc80000000000 */
[----:B------:R-:W-:-:S05]  /*0880*/  IMAD R11, R11, R14, RZ ;  /* 0x0000000e0b0b7224 */ /* 0x000fca00078e02ff */
[-C--:B------:R-:W-:Y:S02]  /*0890*/  LEA R23, R14, R11.reuse, 0x1 ;  /* 0x0000000b0e177211 */ /* 0x080fe400078e08ff */
[----:B------:R-:W-:-:S03]  /*08a0*/  IADD3 R21, PT, PT, R10, R11, RZ ;  /* 0x0000000b0a157210 */ /* 0x000fc60007ffe0ff */
[C-C-:B------:R-:W-:Y:S01]  /*08b0*/  IMAD.IADD R11, R10.reuse, 0x1, R23.reuse ;  /* 0x000000010a0b7824 */ /* 0x140fe200078e0217 */
[----:B------:R-:W-:Y:S01]  /*08c0*/  IADD3 R23, PT, PT, R10, -R14, R23 ;  /* 0x8000000e0a177210 */ /* 0x000fe20007ffe017 */
[----:B------:R-:W-:-:S03]  /*08d0*/  IMAD.WIDE.U32 R20, R21, 0x4, R4 ;  /* 0x0000000415147825 */ /* 0x000fc600078e0004 */
[----:B------:R-:W-:Y:S01]  /*08e0*/  IADD3 R13, PT, PT, R23, -0x1, RZ ;  /* 0xffffffff170d7810 */ /* 0x000fe20007ffe0ff */
[--C-:B------:R-:W-:Y:S01]  /*08f0*/  IMAD.WIDE.U32 R10, R11, 0x4, R4.reuse ;  /* 0x000000040b0a7825 */ /* 0x100fe200078e0004 */
[----:B------:R-:W-:Y:S01]  /*0900*/  IADD3 R19, PT, PT, R23, 0x1, RZ ;  /* 0x0000000117137810 */ /* 0x000fe20007ffe0ff */
[----:B------:R-:W2:Y:S02]  /*0910*/  LDG.E R20, desc[UR4][R20.64] ;  /* 0x0000000414147981 */ /* 0x000ea4000c1e1900 */
[--C-:B------:R-:W-:Y:S02]  /*0920*/  IMAD.WIDE.U32 R12, R13, 0x4, R4.reuse ;  /* 0x000000040d0c7825 */ /* 0x100fe400078e0004 */
[----:B------:R-:W2:Y:S02]  /*0930*/  LDG.E R11, desc[UR4][R10.64] ;  /* 0x000000040a0b7981 */ /* 0x000ea4000c1e1900 */
[----:B------:R-:W-:Y:S02]  /*0940*/  IMAD.WIDE.U32 R18, R19, 0x4, R4 ;  /* 0x0000000413127825 */ /* 0x000fe400078e0004 */
[----:B------:R-:W4:Y:S04]  /*0950*/  LDG.E R13, desc[UR4][R12.64] ;  /* 0x000000040c0d7981 */ /* 0x000f28000c1e1900 */
[----:B------:R-:W5:Y:S01]  /*0960*/  LDG.E R19, desc[UR4][R18.64] ;  /* 0x0000000412137981 */ /* 0x000f62000c1e1900 */
[----:B---3--:R-:W-:-:S04]  /*0970*/  IMAD.WIDE.U32 R24, R23, 0x4, R6 ;  /* 0x0000000417187825 */ /* 0x008fc800078e0006 */
[----:B--2---:R-:W-:Y:S01]  /*0980*/  FADD R22, R20, R11 ;  /* 0x0000000b14167221 */ /* 0x004fe20000000000 */
[----:B------:R-:W-:-:S04]  /*0990*/  IMAD.WIDE.U32 R20, R23, 0x4, R4 ;  /* 0x0000000417147825 */ /* 0x000fc800078e0004 */
[----:B----4-:R-:W-:-:S04]  /*09a0*/  FADD R22, R22, R13 ;  /* 0x0000000d16167221 */ /* 0x010fc80000000000 */
[----:B-----5:R-:W-:-:S04]  /*09b0*/  FADD R22, R22, R19 ;  /* 0x0000001316167221 */ /* 0x020fc80000000000 */
[----:B------:R-:W-:-:S05]  /*09c0*/  FMUL R27, R22, 0.25 ;  /* 0x3e800000161b7820 */ /* 0x000fca0000400000 */
[----:B------:R0:W-:Y:S04]  /*09d0*/  STG.E desc[UR4][R24.64], R27 ;  /* 0x0000001b18007986 */ /* 0x0001e8000c101904 */
[----:B------:R0:W-:Y:S02]  /*09e0*/  STG.E desc[UR4][R20.64], R27 ;  /* 0x0000001b14007986 */ /* 0x0001e4000c101904 */
.L_x_11:
[----:B------:R-:W-:Y:S05]  /*09f0*/  BSYNC.RECONVERGENT B0 ;  /* 0x0000000000007941 */ /* 0x000fea0003800200 */
.L_x_10:
[----:B------:R-:W-:Y:S04]  /*0a00*/  BSSY.RECONVERGENT B0, `(.L_x_12) ;  /* 0x0000019000007945 */ /* 0x000fe80003800200 */
[----:B------:R-:W-:Y:S05]  /*0a10*/  @P1 BRA `(.L_x_13) ;  /* 0x00000000005c1947 */ /* 0x000fea0003800000 */
[----:B------:R-:W-:Y:S01]  /*0a20*/  VIADD R17, R17, 0xffffffff ;  /* 0xffffffff11117836 */ /* 0x000fe20000000000 */
[----:B------:R-:W-:-:S03]  /*0a30*/  IADD3 R19, PT, PT, R9, 0x2, RZ ;  /* 0x0000000209137810 */ /* 0x000fc60007ffe0ff */
[----:B------:R-:W-:-:S05]  /*0a40*/  IMAD R17, R17, R14, RZ ;  /* 0x0000000e11117224 */ /* 0x000fca00078e02ff */
[-C--:B0-----:R-:W-:Y:S02]  /*0a50*/  LEA R20, R14, R17.reuse, 0x1 ;  /* 0x000000110e147211 */ /* 0x081fe400078e08ff */
[----:B------:R-:W-:-:S03]  /*0a60*/  IADD3 R23, PT, PT, R15, R17, RZ ;  /* 0x000000110f177210 */ /* 0x000fc60007ffe0ff */
[----:B------:R-:W-:Y:S02]  /*0a70*/  IMAD.IADD R11, R15, 0x1, R20 ;  /* 0x000000010f0b7824 */ /* 0x000fe400078e0214 */
[----:B------:R-:W-:-:S04]  /*0a80*/  IMAD.WIDE.U32 R22, R23, 0x4, R4 ;  /* 0x0000000417167825 */ /* 0x000fc800078e0004 */
[--C-:B------:R-:W-:Y:S02]  /*0a90*/  IMAD.WIDE.U32 R10, R11, 0x4, R4.reuse ;  /* 0x000000040b0a7825 */ /* 0x100fe400078e0004 */
[----:B------:R-:W2:Y:S02]  /*0aa0*/  LDG.E R22, desc[UR4][R22.64] ;  /* 0x0000000416167981 */ /* 0x000ea4000c1e1900 */
[--C-:B------:R-:W-:Y:S02]  /*0ab0*/  IMAD.WIDE.U32 R12, R9, 0x4, R4.reuse ;  /* 0x00000004090c7825 */ /* 0x100fe400078e0004 */
[----:B------:R-:W2:Y:S02]  /*0ac0*/  LDG.E R11, desc[UR4][R10.64] ;  /* 0x000000040a0b7981 */ /* 0x000ea4000c1e1900 */
[----:B------:R-:W-:Y:S02]  /*0ad0*/  IMAD.WIDE.U32 R18, R19, 0x4, R4 ;  /* 0x0000000413127825 */ /* 0x000fe400078e0004 */
[----:B------:R-:W4:Y:S04]  /*0ae0*/  LDG.E R12, desc[UR4][R12.64] ;  /* 0x000000040c0c7981 */ /* 0x000f28000c1e1900 */
[----:B------:R-:W5:Y:S01]  /*0af0*/  LDG.E R18, desc[UR4][R18.64] ;  /* 0x0000000412127981 */ /* 0x000f62000c1e1900 */
[----:B------:R-:W-:-:S05]  /*0b00*/  IADD3 R15, PT, PT, R15, -R14, R20 ;  /* 0x8000000e0f0f7210 */ /* 0x000fca0007ffe014 */
        /* <DEDUP_REMOVED lines=8> */
.L_x_13:
[----:B------:R-:W-:Y:S05]  /*0b90*/  BSYNC.RECONVERGENT B0 ;  /* 0x0000000000007941 */ /* 0x000fea0003800200 */
.L_x_12:
[----:B------:R-:W-:-:S04]  /*0ba0*/  IADD3 R9, PT, PT, R9, 0x2, RZ ;  /* 0x0000000209097810 */ /* 0x000fc80007ffe0ff */
[C---:B------:R-:W-:Y:S02]  /*0bb0*/  ISETP.GE.U32.AND P0, PT, R9.reuse, R0, PT ;  /* 0x000000000900720c */ /* 0x040fe40003f06070 */
[----:B------:R-:W-:-:S13]  /*0bc0*/  ISETP.LT.AND P1, PT, R9, R3, PT ;  /* 0x000000030900720c */ /* 0x000fda0003f21270 */
[----:B------:R-:W-:Y:S05]  /*0bd0*/  @!P0 BRA P1, `(.L_x_14) ;  /* 0xfffffff800788947 */ /* 0x000fea000083ffff */
[----:B------:R-:W-:Y:S05]  /*0be0*/  EXIT ;  /* 0x000000000000794d */ /* 0x000fea0003800000 */
.L_x_15:
        /* <DEDUP_REMOVED lines=9> */
.L_x_17:


//--------------------- .nv.shared._Z20gpu_optimized_kernelPfj --------------------------
	.section	.nv.shared._Z20gpu_optimized_kernelPfj,"aw",@nobits
	.sectionflags	@""
	.align	4
.nv.shared._Z20gpu_optimized_kernelPfj:
	.zero		11024


//--------------------- .nv.shared.reserved.0     --------------------------
	.section	.nv.shared.reserved.0,"aw",@nobits
	.weak		__nv_reservedSMEM_offset_0_alias
	.size		__nv_reservedSMEM_offset_0_alias, 0, 64
	.other		__nv_reservedSMEM_offset_0_alias,@"STO_CUDA_RESERVED_SHARED STV_DEFAULT"
__nv_reservedSMEM_offset_0_alias:
	.zero		0
	.zero		64


//--------------------- .nv.constant0._Z20gpu_optimized_kernelPfj --------------------------
	.section	.nv.constant0._Z20gpu_optimized_kernelPfj,"a",@progbits
	.sectionflags	@""
	.align	4
.nv.constant0._Z20gpu_optimized_kernelPfj:
	.zero		908


//--------------------- .nv.constant0._Z10gpu_kernelPfS_ji --------------------------
	.section	.nv.constant0._Z10gpu_kernelPfS_ji,"a",@progbits
	.sectionflags	@""
	.align	4
.nv.constant0._Z10gpu_kernelPfS_ji:
	.zero		920


//--------------------- SYMBOLS --------------------------

	.type		.nv.reservedSmem.offset0,@object
	.size		.nv.reservedSmem.offset0,0x4
	.type		.nv.reservedSmem.cap,@object
	.size		.nv.reservedSmem.cap,0x4
